//
// Generated by NVIDIA NVVM Compiler
//
// Compiler Build ID: CL-36424714
// Cuda compilation tools, release 13.0, V13.0.88
// Based on NVVM 20.0.0
//

.version 9.0
.target sm_100
.address_size 64

	// .globl	_Z15watershedKernelPKfPiPKiiiS3_
.extern .func  (.param .b64 func_retval0) malloc
(
	.param .b64 malloc_param_0
)
;
.extern .func free
(
	.param .b64 free_param_0
)
;

.visible .entry _Z15watershedKernelPKfPiPKiiiS3_(
	.param .u64 .ptr .align 1 _Z15watershedKernelPKfPiPKiiiS3__param_0,
	.param .u64 .ptr .align 1 _Z15watershedKernelPKfPiPKiiiS3__param_1,
	.param .u64 .ptr .align 1 _Z15watershedKernelPKfPiPKiiiS3__param_2,
	.param .u32 _Z15watershedKernelPKfPiPKiiiS3__param_3,
	.param .u32 _Z15watershedKernelPKfPiPKiiiS3__param_4,
	.param .u64 .ptr .align 1 _Z15watershedKernelPKfPiPKiiiS3__param_5
)
{
	.reg .pred 	%p<113>;
	.reg .b32 	%r<361>;
	.reg .b32 	%f<21>;
	.reg .b64 	%rd<126>;

	ld.param.u64 	%rd29, [_Z15watershedKernelPKfPiPKiiiS3__param_0];
	ld.param.u64 	%rd28, [_Z15watershedKernelPKfPiPKiiiS3__param_2];
	ld.param.u32 	%r171, [_Z15watershedKernelPKfPiPKiiiS3__param_3];
	ld.param.u32 	%r170, [_Z15watershedKernelPKfPiPKiiiS3__param_4];
	ld.param.u64 	%rd30, [_Z15watershedKernelPKfPiPKiiiS3__param_5];
	cvta.to.global.u64 	%rd1, %rd29;
	cvta.to.global.u64 	%rd2, %rd30;
	mov.u32 	%r172, %ntid.x;
	mov.u32 	%r173, %ctaid.x;
	mov.u32 	%r174, %tid.x;
	mad.lo.s32 	%r1, %r172, %r173, %r174;
	setp.ge.s32 	%p1, %r1, %r171;
	@%p1 bra 	$L__BB0_16;
	cvta.to.global.u64 	%rd31, %rd28;
	{ // callseq 0, 0
	.param .b64 param0;
	st.param.b64 	[param0], 2048;
	.param .b64 retval0;
	call.uni (retval0), 
	malloc, 
	(
	param0
	);
	ld.param.b64 	%rd119, [retval0];
	} // callseq 0
	mul.wide.s32 	%rd33, %r1, 4;
	add.s64 	%rd34, %rd31, %rd33;
	ld.global.u32 	%r176, [%rd34];
	st.u32 	[%rd119], %r176;
	mov.b32 	%r283, 1;
$L__BB0_2:
	setp.lt.s32 	%p2, %r283, 1;
	mov.b32 	%r308, 0;
	@%p2 bra 	$L__BB0_124;
	mov.b32 	%r308, 0;
	mov.u32 	%r285, %r308;
$L__BB0_4:
	mov.b32 	%r287, -1;
$L__BB0_5:
	not.b32 	%r10, %r287;
	mov.b32 	%r289, -1;
$L__BB0_6:
	setp.eq.s32 	%p3, %r170, 2;
	@%p3 bra 	$L__BB0_17;
	setp.ne.s32 	%p4, %r170, 3;
	@%p4 bra 	$L__BB0_121;
	bra.uni 	$L__BB0_52;
$L__BB0_8:
	setp.lt.s32 	%p108, %r283, 1;
	@%p108 bra 	$L__BB0_15;
	ld.param.u64 	%rd111, [_Z15watershedKernelPKfPiPKiiiS3__param_1];
	cvta.to.global.u64 	%rd5, %rd111;
	and.b32  	%r3, %r283, 3;
	setp.lt.u32 	%p109, %r283, 4;
	mov.b32 	%r359, 0;
	@%p109 bra 	$L__BB0_12;
	and.b32  	%r359, %r283, 2147483644;
	neg.s32 	%r358, %r359;
	add.s64 	%rd124, %rd119, 8;
$L__BB0_11:
	ld.u32 	%r267, [%rd124+-8];
	mul.wide.s32 	%rd100, %r267, 4;
	add.s64 	%rd101, %rd5, %rd100;
	st.global.u32 	[%rd101], %r1;
	ld.u32 	%r268, [%rd124+-4];
	mul.wide.s32 	%rd102, %r268, 4;
	add.s64 	%rd103, %rd5, %rd102;
	st.global.u32 	[%rd103], %r1;
	ld.u32 	%r269, [%rd124];
	mul.wide.s32 	%rd104, %r269, 4;
	add.s64 	%rd105, %rd5, %rd104;
	st.global.u32 	[%rd105], %r1;
	ld.u32 	%r270, [%rd124+4];
	mul.wide.s32 	%rd106, %r270, 4;
	add.s64 	%rd107, %rd5, %rd106;
	st.global.u32 	[%rd107], %r1;
	add.s32 	%r358, %r358, 4;
	add.s64 	%rd124, %rd124, 16;
	setp.ne.s32 	%p110, %r358, 0;
	@%p110 bra 	$L__BB0_11;
$L__BB0_12:
	setp.eq.s32 	%p111, %r3, 0;
	@%p111 bra 	$L__BB0_15;
	mul.wide.u32 	%rd108, %r359, 4;
	add.s64 	%rd125, %rd119, %rd108;
	neg.s32 	%r360, %r3;
$L__BB0_14:
	.pragma "nounroll";
	ld.u32 	%r271, [%rd125];
	mul.wide.s32 	%rd109, %r271, 4;
	add.s64 	%rd110, %rd5, %rd109;
	st.global.u32 	[%rd110], %r1;
	add.s64 	%rd125, %rd125, 4;
	add.s32 	%r360, %r360, 1;
	setp.ne.s32 	%p112, %r360, 0;
	@%p112 bra 	$L__BB0_14;
$L__BB0_15:
	{ // callseq 5, 0
	.param .b64 param0;
	st.param.b64 	[param0], %rd119;
	call.uni 
	free, 
	(
	param0
	);
	} // callseq 5
$L__BB0_16:
	ret;
$L__BB0_17:
	mul.wide.u32 	%rd35, %r285, 4;
	add.s64 	%rd36, %rd119, %rd35;
	ld.u32 	%r13, [%rd36];
	ld.global.u32 	%r14, [%rd2];
	rem.s32 	%r15, %r13, %r14;
	setp.le.s32 	%p5, %r15, %r10;
	@%p5 bra 	$L__BB0_52;
	add.s32 	%r16, %r15, %r287;
	setp.ge.s32 	%p6, %r16, %r14;
	@%p6 bra 	$L__BB0_52;
	div.s32 	%r181, %r13, %r14;
	add.s32 	%r17, %r181, %r289;
	setp.lt.s32 	%p7, %r17, 0;
	@%p7 bra 	$L__BB0_52;
	ld.global.u32 	%r18, [%rd2+4];
	setp.ge.s32 	%p8, %r17, %r18;
	@%p8 bra 	$L__BB0_52;
	neg.s32 	%r290, %r283;
	mad.lo.s32 	%r20, %r17, %r14, %r16;
	mov.u64 	%rd116, %rd119;
	bra.uni 	$L__BB0_23;
$L__BB0_22:
	add.s32 	%r290, %r290, 1;
	setp.eq.s32 	%p10, %r290, 0;
	add.s64 	%rd116, %rd116, 4;
	@%p10 bra 	$L__BB0_24;
$L__BB0_23:
	ld.u32 	%r182, [%rd116];
	setp.eq.s32 	%p9, %r182, %r20;
	@%p9 bra 	$L__BB0_52;
	bra.uni 	$L__BB0_22;
$L__BB0_24:
	setp.eq.s32 	%p11, %r20, -1;
	@%p11 bra 	$L__BB0_52;
	mul.wide.s32 	%rd37, %r20, 4;
	add.s64 	%rd12, %rd1, %rd37;
	ld.global.f32 	%f1, [%rd12];
	setp.leu.f32 	%p12, %f1, 0f00000000;
	@%p12 bra 	$L__BB0_52;
	rem.s32 	%r23, %r20, %r14;
	not.b32 	%r24, %r23;
	mov.b32 	%r291, -1;
	mov.u32 	%r300, %r20;
	mov.u32 	%r299, %r287;
	mov.u32 	%r298, %r289;
$L__BB0_27:
	setp.le.s32 	%p13, %r299, %r24;
	@%p13 bra 	$L__BB0_32;
	add.s32 	%r184, %r23, %r299;
	setp.ge.s32 	%p14, %r184, %r14;
	@%p14 bra 	$L__BB0_32;
	div.s32 	%r29, %r20, %r14;
	add.s32 	%r30, %r29, %r298;
	setp.lt.s32 	%p15, %r30, 0;
	@%p15 bra 	$L__BB0_32;
	setp.ge.s32 	%p16, %r30, %r18;
	@%p16 bra 	$L__BB0_32;
	add.s32 	%r186, %r23, %r291;
	add.s32 	%r187, %r29, -1;
	mad.lo.s32 	%r188, %r187, %r14, %r186;
	mul.wide.s32 	%rd38, %r188, 4;
	add.s64 	%rd39, %rd1, %rd38;
	ld.global.f32 	%f2, [%rd39];
	mul.wide.s32 	%rd40, %r300, 4;
	add.s64 	%rd41, %rd1, %rd40;
	ld.global.f32 	%f3, [%rd41];
	setp.gt.f32 	%p17, %f2, %f3;
	selp.b32 	%r300, %r188, %r300, %p17;
	mov.b32 	%r298, -1;
	mov.u32 	%r299, %r291;
$L__BB0_32:
	setp.le.s32 	%p18, %r299, %r24;
	@%p18 bra 	$L__BB0_37;
	add.s32 	%r189, %r23, %r299;
	setp.ge.s32 	%p19, %r189, %r14;
	@%p19 bra 	$L__BB0_37;
	div.s32 	%r190, %r20, %r14;
	add.s32 	%r35, %r190, %r298;
	setp.lt.s32 	%p20, %r35, 0;
	@%p20 bra 	$L__BB0_37;
	setp.ge.s32 	%p21, %r35, %r18;
	@%p21 bra 	$L__BB0_37;
	add.s32 	%r192, %r20, %r291;
	mul.wide.s32 	%rd42, %r291, 4;
	add.s64 	%rd43, %rd12, %rd42;
	ld.global.f32 	%f4, [%rd43];
	mul.wide.s32 	%rd44, %r300, 4;
	add.s64 	%rd45, %rd1, %rd44;
	ld.global.f32 	%f5, [%rd45];
	setp.gt.f32 	%p22, %f4, %f5;
	selp.b32 	%r300, %r192, %r300, %p22;
	mov.b32 	%r298, 0;
	mov.u32 	%r299, %r291;
$L__BB0_37:
	setp.le.s32 	%p23, %r299, %r24;
	@%p23 bra 	$L__BB0_42;
	add.s32 	%r193, %r23, %r299;
	setp.ge.s32 	%p24, %r193, %r14;
	@%p24 bra 	$L__BB0_42;
	div.s32 	%r40, %r20, %r14;
	add.s32 	%r41, %r40, %r298;
	setp.lt.s32 	%p25, %r41, 0;
	@%p25 bra 	$L__BB0_42;
	setp.ge.s32 	%p26, %r41, %r18;
	@%p26 bra 	$L__BB0_42;
	add.s32 	%r195, %r23, %r291;
	mad.lo.s32 	%r196, %r14, %r40, %r14;
	add.s32 	%r197, %r195, %r196;
	mul.wide.s32 	%rd46, %r197, 4;
	add.s64 	%rd47, %rd1, %rd46;
	ld.global.f32 	%f6, [%rd47];
	mul.wide.s32 	%rd48, %r300, 4;
	add.s64 	%rd49, %rd1, %rd48;
	ld.global.f32 	%f7, [%rd49];
	setp.gt.f32 	%p27, %f6, %f7;
	selp.b32 	%r300, %r197, %r300, %p27;
	mov.b32 	%r298, 1;
	mov.u32 	%r299, %r291;
$L__BB0_42:
	add.s32 	%r291, %r291, 1;
	setp.ne.s32 	%p28, %r291, 2;
	@%p28 bra 	$L__BB0_27;
	mov.b32 	%r304, 0;
	bra.uni 	$L__BB0_45;
$L__BB0_44:
	add.s32 	%r304, %r304, 1;
	setp.eq.s32 	%p30, %r304, %r283;
	@%p30 bra 	$L__BB0_52;
$L__BB0_45:
	mul.wide.u32 	%rd50, %r304, 4;
	add.s64 	%rd51, %rd119, %rd50;
	ld.u32 	%r199, [%rd51];
	setp.ne.s32 	%p29, %r199, %r300;
	@%p29 bra 	$L__BB0_44;
	add.s32 	%r49, %r308, %r283;
	and.b32  	%r200, %r49, 511;
	setp.ne.s32 	%p31, %r200, 0;
	@%p31 bra 	$L__BB0_51;
	mul.wide.s32 	%rd52, %r49, 4;
	add.s64 	%rd53, %rd52, 2048;
	{ // callseq 1, 0
	.param .b64 param0;
	st.param.b64 	[param0], %rd53;
	.param .b64 retval0;
	call.uni (retval0), 
	malloc, 
	(
	param0
	);
	ld.param.b64 	%rd54, [retval0];
	} // callseq 1
	setp.lt.s32 	%p32, %r49, 4;
	@%p32 bra 	$L__BB0_50;
	mov.b32 	%r305, 0;
$L__BB0_49:
	mul.wide.u32 	%rd55, %r305, 4;
	add.s64 	%rd56, %rd119, %rd55;
	ld.u32 	%r202, [%rd56];
	add.s64 	%rd57, %rd54, %rd55;
	st.u32 	[%rd57], %r202;
	ld.u32 	%r203, [%rd56+4];
	st.u32 	[%rd57+4], %r203;
	ld.u32 	%r204, [%rd56+8];
	st.u32 	[%rd57+8], %r204;
	ld.u32 	%r205, [%rd56+12];
	st.u32 	[%rd57+12], %r205;
	add.s32 	%r305, %r305, 4;
	setp.ne.s32 	%p33, %r305, %r49;
	@%p33 bra 	$L__BB0_49;
$L__BB0_50:
	{ // callseq 2, 0
	.param .b64 param0;
	st.param.b64 	[param0], %rd119;
	call.uni 
	free, 
	(
	param0
	);
	} // callseq 2
	mov.u64 	%rd119, %rd54;
$L__BB0_51:
	add.s32 	%r308, %r308, 1;
	mul.wide.s32 	%rd58, %r49, 4;
	add.s64 	%rd59, %rd119, %rd58;
	st.u32 	[%rd59], %r20;
$L__BB0_52:
	mov.b32 	%r307, -1;
$L__BB0_53:
	not.b32 	%r56, %r289;
	mul.wide.u32 	%rd60, %r285, 4;
	add.s64 	%rd61, %rd119, %rd60;
	ld.u32 	%r57, [%rd61];
	setp.eq.s32 	%p34, %r170, 3;
	@%p34 bra 	$L__BB0_60;
	setp.ne.s32 	%p35, %r170, 2;
	@%p35 bra 	$L__BB0_120;
	ld.global.u32 	%r311, [%rd2];
	rem.s32 	%r59, %r57, %r311;
	setp.le.s32 	%p42, %r59, %r10;
	@%p42 bra 	$L__BB0_120;
	add.s32 	%r60, %r59, %r287;
	setp.ge.s32 	%p43, %r60, %r311;
	@%p43 bra 	$L__BB0_120;
	div.s32 	%r61, %r57, %r311;
	setp.le.s32 	%p44, %r61, %r56;
	@%p44 bra 	$L__BB0_120;
	add.s32 	%r62, %r61, %r289;
	ld.global.u32 	%r312, [%rd2+4];
	setp.lt.s32 	%p45, %r62, %r312;
	@%p45 bra 	$L__BB0_59;
	bra.uni 	$L__BB0_120;
$L__BB0_59:
	mad.lo.s32 	%r310, %r62, %r311, %r60;
	mov.b32 	%r309, 0;
	bra.uni 	$L__BB0_68;
$L__BB0_60:
	ld.global.u32 	%r311, [%rd2];
	rem.s32 	%r65, %r57, %r311;
	setp.le.s32 	%p36, %r65, %r10;
	@%p36 bra 	$L__BB0_120;
	add.s32 	%r66, %r65, %r287;
	setp.ge.s32 	%p37, %r66, %r311;
	@%p37 bra 	$L__BB0_120;
	div.s32 	%r207, %r57, %r311;
	ld.global.u32 	%r312, [%rd2+4];
	rem.s32 	%r68, %r207, %r312;
	setp.le.s32 	%p38, %r68, %r56;
	@%p38 bra 	$L__BB0_120;
	add.s32 	%r69, %r68, %r289;
	setp.ge.s32 	%p39, %r69, %r312;
	@%p39 bra 	$L__BB0_120;
	mul.lo.s32 	%r70, %r312, %r311;
	div.s32 	%r208, %r57, %r70;
	add.s32 	%r71, %r208, %r307;
	setp.lt.s32 	%p40, %r71, 0;
	@%p40 bra 	$L__BB0_120;
	ld.global.u32 	%r209, [%rd2+8];
	setp.lt.s32 	%p41, %r71, %r209;
	@%p41 bra 	$L__BB0_66;
	bra.uni 	$L__BB0_120;
$L__BB0_66:
	mad.lo.s32 	%r210, %r69, %r311, %r66;
	mad.lo.s32 	%r310, %r71, %r70, %r210;
	mov.b32 	%r309, 0;
	bra.uni 	$L__BB0_68;
$L__BB0_67:
	add.s32 	%r309, %r309, 1;
	setp.eq.s32 	%p47, %r309, %r283;
	@%p47 bra 	$L__BB0_69;
$L__BB0_68:
	mul.wide.u32 	%rd62, %r309, 4;
	add.s64 	%rd63, %rd119, %rd62;
	ld.u32 	%r212, [%rd63];
	setp.eq.s32 	%p46, %r212, %r310;
	@%p46 bra 	$L__BB0_120;
	bra.uni 	$L__BB0_67;
$L__BB0_69:
	setp.eq.s32 	%p48, %r310, -1;
	@%p48 bra 	$L__BB0_120;
	mul.wide.s32 	%rd64, %r310, 4;
	add.s64 	%rd65, %rd1, %rd64;
	ld.global.f32 	%f8, [%rd65];
	setp.leu.f32 	%p49, %f8, 0f00000000;
	@%p49 bra 	$L__BB0_120;
	setp.eq.s32 	%p50, %r170, 3;
	@%p50 bra 	$L__BB0_88;
	setp.ne.s32 	%p51, %r170, 2;
	mov.u32 	%r329, %r310;
	@%p51 bra 	$L__BB0_111;
	mov.b32 	%r313, -1;
	mov.u32 	%r329, %r310;
	mov.u32 	%r328, %r287;
	mov.u32 	%r327, %r289;
$L__BB0_74:
	mov.b32 	%r317, -1;
$L__BB0_75:
	rem.s32 	%r89, %r310, %r311;
	add.s32 	%r245, %r89, %r328;
	setp.lt.s32 	%p77, %r245, 0;
	setp.ge.s32 	%p78, %r245, %r311;
	or.pred  	%p79, %p77, %p78;
	@%p79 bra 	$L__BB0_78;
	div.s32 	%r90, %r310, %r311;
	add.s32 	%r246, %r90, %r327;
	setp.lt.s32 	%p80, %r246, 0;
	setp.ge.s32 	%p81, %r246, %r312;
	or.pred  	%p82, %p80, %p81;
	@%p82 bra 	$L__BB0_78;
	add.s32 	%r247, %r313, %r89;
	add.s32 	%r248, %r90, %r317;
	mad.lo.s32 	%r249, %r248, %r311, %r247;
	mul.wide.s32 	%rd78, %r249, 4;
	add.s64 	%rd79, %rd1, %rd78;
	ld.global.f32 	%f15, [%rd79];
	mul.wide.s32 	%rd80, %r329, 4;
	add.s64 	%rd81, %rd1, %rd80;
	ld.global.f32 	%f16, [%rd81];
	setp.gt.f32 	%p83, %f15, %f16;
	selp.b32 	%r329, %r249, %r329, %p83;
	mov.u32 	%r327, %r317;
	mov.u32 	%r328, %r313;
$L__BB0_78:
	add.s32 	%r250, %r89, %r328;
	setp.lt.s32 	%p84, %r250, 0;
	setp.ge.s32 	%p85, %r250, %r311;
	or.pred  	%p86, %p84, %p85;
	@%p86 bra 	$L__BB0_81;
	div.s32 	%r95, %r310, %r311;
	add.s32 	%r251, %r95, %r327;
	setp.lt.s32 	%p87, %r251, 0;
	setp.ge.s32 	%p88, %r251, %r312;
	or.pred  	%p89, %p87, %p88;
	@%p89 bra 	$L__BB0_81;
	add.s32 	%r252, %r313, %r89;
	add.s32 	%r253, %r95, %r317;
	mad.lo.s32 	%r254, %r253, %r311, %r252;
	mul.wide.s32 	%rd82, %r254, 4;
	add.s64 	%rd83, %rd1, %rd82;
	ld.global.f32 	%f17, [%rd83];
	mul.wide.s32 	%rd84, %r329, 4;
	add.s64 	%rd85, %rd1, %rd84;
	ld.global.f32 	%f18, [%rd85];
	setp.gt.f32 	%p90, %f17, %f18;
	selp.b32 	%r329, %r254, %r329, %p90;
	mov.u32 	%r327, %r317;
	mov.u32 	%r328, %r313;
$L__BB0_81:
	add.s32 	%r100, %r89, %r328;
	setp.lt.s32 	%p91, %r100, 0;
	@%p91 bra 	$L__BB0_86;
	setp.ge.s32 	%p92, %r100, %r311;
	@%p92 bra 	$L__BB0_86;
	div.s32 	%r101, %r310, %r311;
	add.s32 	%r102, %r101, %r327;
	setp.lt.s32 	%p93, %r102, 0;
	@%p93 bra 	$L__BB0_86;
	setp.ge.s32 	%p94, %r102, %r312;
	@%p94 bra 	$L__BB0_86;
	add.s32 	%r255, %r313, %r89;
	add.s32 	%r256, %r101, %r317;
	mad.lo.s32 	%r257, %r256, %r311, %r255;
	mul.wide.s32 	%rd86, %r257, 4;
	add.s64 	%rd87, %rd1, %rd86;
	ld.global.f32 	%f19, [%rd87];
	mul.wide.s32 	%rd88, %r329, 4;
	add.s64 	%rd89, %rd1, %rd88;
	ld.global.f32 	%f20, [%rd89];
	setp.gt.f32 	%p95, %f19, %f20;
	selp.b32 	%r329, %r257, %r329, %p95;
	mov.u32 	%r327, %r317;
	mov.u32 	%r328, %r313;
$L__BB0_86:
	add.s32 	%r317, %r317, 1;
	setp.ne.s32 	%p96, %r317, 2;
	@%p96 bra 	$L__BB0_75;
	add.s32 	%r313, %r313, 1;
	setp.eq.s32 	%p97, %r313, 2;
	@%p97 bra 	$L__BB0_111;
	bra.uni 	$L__BB0_74;
$L__BB0_88:
	mul.lo.s32 	%r80, %r311, %r312;
	mov.b32 	%r330, -1;
	mov.u32 	%r329, %r310;
	mov.u32 	%r350, %r287;
	mov.u32 	%r349, %r289;
	mov.u32 	%r348, %r307;
$L__BB0_89:
	mov.b32 	%r335, -1;
$L__BB0_90:
	rem.s32 	%r119, %r310, %r311;
	add.s32 	%r215, %r119, %r350;
	setp.lt.s32 	%p52, %r215, 0;
	setp.ge.s32 	%p53, %r215, %r311;
	or.pred  	%p54, %p52, %p53;
	@%p54 bra 	$L__BB0_96;
	div.s32 	%r216, %r310, %r311;
	rem.s32 	%r120, %r216, %r312;
	add.s32 	%r121, %r120, %r349;
	setp.lt.s32 	%p55, %r121, 0;
	@%p55 bra 	$L__BB0_96;
	setp.ge.s32 	%p56, %r121, %r312;
	@%p56 bra 	$L__BB0_96;
	div.s32 	%r122, %r310, %r80;
	add.s32 	%r123, %r122, %r348;
	setp.lt.s32 	%p57, %r123, 0;
	@%p57 bra 	$L__BB0_96;
	ld.global.u32 	%r217, [%rd2+8];
	setp.ge.s32 	%p58, %r123, %r217;
	@%p58 bra 	$L__BB0_96;
	add.s32 	%r219, %r119, %r330;
	add.s32 	%r220, %r120, %r335;
	mad.lo.s32 	%r221, %r220, %r311, %r219;
	add.s32 	%r222, %r122, -1;
	mad.lo.s32 	%r223, %r222, %r80, %r221;
	mul.wide.s32 	%rd66, %r223, 4;
	add.s64 	%rd67, %rd1, %rd66;
	ld.global.f32 	%f9, [%rd67];
	mul.wide.s32 	%rd68, %r329, 4;
	add.s64 	%rd69, %rd1, %rd68;
	ld.global.f32 	%f10, [%rd69];
	setp.gt.f32 	%p59, %f9, %f10;
	selp.b32 	%r329, %r223, %r329, %p59;
	mov.b32 	%r348, -1;
	mov.u32 	%r349, %r335;
	mov.u32 	%r350, %r330;
$L__BB0_96:
	add.s32 	%r224, %r119, %r350;
	setp.lt.s32 	%p60, %r224, 0;
	setp.ge.s32 	%p61, %r224, %r311;
	or.pred  	%p62, %p60, %p61;
	@%p62 bra 	$L__BB0_102;
	div.s32 	%r225, %r310, %r311;
	rem.s32 	%r129, %r225, %r312;
	add.s32 	%r130, %r129, %r349;
	setp.lt.s32 	%p63, %r130, 0;
	@%p63 bra 	$L__BB0_102;
	setp.ge.s32 	%p64, %r130, %r312;
	@%p64 bra 	$L__BB0_102;
	div.s32 	%r226, %r310, %r80;
	add.s32 	%r131, %r226, %r348;
	setp.lt.s32 	%p65, %r131, 0;
	@%p65 bra 	$L__BB0_102;
	ld.global.u32 	%r227, [%rd2+8];
	setp.ge.s32 	%p66, %r131, %r227;
	@%p66 bra 	$L__BB0_102;
	add.s32 	%r229, %r119, %r330;
	add.s32 	%r230, %r129, %r335;
	mad.lo.s32 	%r231, %r230, %r311, %r229;
	rem.s32 	%r232, %r310, %r80;
	sub.s32 	%r233, %r310, %r232;
	add.s32 	%r234, %r231, %r233;
	mul.wide.s32 	%rd70, %r234, 4;
	add.s64 	%rd71, %rd1, %rd70;
	ld.global.f32 	%f11, [%rd71];
	mul.wide.s32 	%rd72, %r329, 4;
	add.s64 	%rd73, %rd1, %rd72;
	ld.global.f32 	%f12, [%rd73];
	setp.gt.f32 	%p67, %f11, %f12;
	selp.b32 	%r329, %r234, %r329, %p67;
	mov.b32 	%r348, 0;
	mov.u32 	%r349, %r335;
	mov.u32 	%r350, %r330;
$L__BB0_102:
	add.s32 	%r137, %r119, %r350;
	setp.lt.s32 	%p68, %r137, 0;
	@%p68 bra 	$L__BB0_109;
	setp.ge.s32 	%p69, %r137, %r311;
	@%p69 bra 	$L__BB0_109;
	div.s32 	%r235, %r310, %r311;
	rem.s32 	%r138, %r235, %r312;
	add.s32 	%r139, %r138, %r349;
	setp.lt.s32 	%p70, %r139, 0;
	@%p70 bra 	$L__BB0_109;
	setp.ge.s32 	%p71, %r139, %r312;
	@%p71 bra 	$L__BB0_109;
	div.s32 	%r140, %r310, %r80;
	add.s32 	%r141, %r140, %r348;
	setp.lt.s32 	%p72, %r141, 0;
	@%p72 bra 	$L__BB0_109;
	ld.global.u32 	%r236, [%rd2+8];
	setp.ge.s32 	%p73, %r141, %r236;
	@%p73 bra 	$L__BB0_109;
	add.s32 	%r238, %r119, %r330;
	add.s32 	%r239, %r138, %r335;
	mad.lo.s32 	%r240, %r239, %r311, %r238;
	mad.lo.s32 	%r241, %r80, %r140, %r80;
	add.s32 	%r242, %r240, %r241;
	mul.wide.s32 	%rd74, %r242, 4;
	add.s64 	%rd75, %rd1, %rd74;
	ld.global.f32 	%f13, [%rd75];
	mul.wide.s32 	%rd76, %r329, 4;
	add.s64 	%rd77, %rd1, %rd76;
	ld.global.f32 	%f14, [%rd77];
	setp.gt.f32 	%p74, %f13, %f14;
	selp.b32 	%r329, %r242, %r329, %p74;
	mov.b32 	%r348, 1;
	mov.u32 	%r349, %r335;
	mov.u32 	%r350, %r330;
$L__BB0_109:
	add.s32 	%r335, %r335, 1;
	setp.ne.s32 	%p75, %r335, 2;
	@%p75 bra 	$L__BB0_90;
	add.s32 	%r330, %r330, 1;
	setp.ne.s32 	%p76, %r330, 2;
	@%p76 bra 	$L__BB0_89;
$L__BB0_111:
	mov.b32 	%r353, 0;
	bra.uni 	$L__BB0_113;
$L__BB0_112:
	add.s32 	%r353, %r353, 1;
	setp.eq.s32 	%p99, %r353, %r283;
	@%p99 bra 	$L__BB0_120;
$L__BB0_113:
	mul.wide.u32 	%rd90, %r353, 4;
	add.s64 	%rd91, %rd119, %rd90;
	ld.u32 	%r259, [%rd91];
	setp.ne.s32 	%p98, %r259, %r329;
	@%p98 bra 	$L__BB0_112;
	add.s32 	%r152, %r308, %r283;
	and.b32  	%r260, %r152, 511;
	setp.ne.s32 	%p100, %r260, 0;
	@%p100 bra 	$L__BB0_119;
	mul.wide.s32 	%rd92, %r152, 4;
	add.s64 	%rd93, %rd92, 2048;
	{ // callseq 3, 0
	.param .b64 param0;
	st.param.b64 	[param0], %rd93;
	.param .b64 retval0;
	call.uni (retval0), 
	malloc, 
	(
	param0
	);
	ld.param.b64 	%rd94, [retval0];
	} // callseq 3
	setp.lt.s32 	%p101, %r152, 4;
	@%p101 bra 	$L__BB0_118;
	mov.b32 	%r354, 0;
$L__BB0_117:
	mul.wide.u32 	%rd95, %r354, 4;
	add.s64 	%rd96, %rd119, %rd95;
	ld.u32 	%r262, [%rd96];
	add.s64 	%rd97, %rd94, %rd95;
	st.u32 	[%rd97], %r262;
	ld.u32 	%r263, [%rd96+4];
	st.u32 	[%rd97+4], %r263;
	ld.u32 	%r264, [%rd96+8];
	st.u32 	[%rd97+8], %r264;
	ld.u32 	%r265, [%rd96+12];
	st.u32 	[%rd97+12], %r265;
	add.s32 	%r354, %r354, 4;
	setp.ne.s32 	%p102, %r354, %r152;
	@%p102 bra 	$L__BB0_117;
$L__BB0_118:
	{ // callseq 4, 0
	.param .b64 param0;
	st.param.b64 	[param0], %rd119;
	call.uni 
	free, 
	(
	param0
	);
	} // callseq 4
	mov.u64 	%rd119, %rd94;
$L__BB0_119:
	add.s32 	%r308, %r308, 1;
	mul.wide.s32 	%rd98, %r152, 4;
	add.s64 	%rd99, %rd119, %rd98;
	st.u32 	[%rd99], %r310;
$L__BB0_120:
	add.s32 	%r307, %r307, 1;
	setp.ne.s32 	%p103, %r307, 2;
	@%p103 bra 	$L__BB0_53;
$L__BB0_121:
	add.s32 	%r289, %r289, 1;
	setp.ne.s32 	%p104, %r289, 2;
	@%p104 bra 	$L__BB0_6;
	add.s32 	%r287, %r287, 1;
	setp.ne.s32 	%p105, %r287, 2;
	@%p105 bra 	$L__BB0_5;
	add.s32 	%r285, %r285, 1;
	setp.ne.s32 	%p106, %r285, %r283;
	@%p106 bra 	$L__BB0_4;
$L__BB0_124:
	add.s32 	%r283, %r308, %r283;
	setp.gt.s32 	%p107, %r308, 0;
	@%p107 bra 	$L__BB0_2;
	bra.uni 	$L__BB0_8;

}


// ===== COMPILED SASS (sm_100) =====

	.target	sm_100

	.elftype	@"ET_EXEC"


//--------------------- .note.nv.tkinfo           --------------------------
	.section	.note.nv.tkinfo,"",@"SHT_NOTE"
	.sectionflags	@"SHF_NOTE_NV_TKINFO"
	.tkinfo
        /*0018*/ 	.word	0x00000002
        /*0030*/ 	.string	""
        /*0030*/ 	.string	"ptxas"
        /*0030*/ 	.string	"Cuda compilation tools, release 13.0, V13.0.88"
        /*0030*/ 	.string	"Build cuda_13.0.r13.0/compiler.36424714_0"
        /*0030*/ 	.string	"-arch sm_100 -m 64 "



//--------------------- .note.nv.cuinfo           --------------------------
	.section	.note.nv.cuinfo,"",@"SHT_NOTE"
	.sectionflags	@"SHF_NOTE_NV_CUINFO"
        /*0018*/ 	.short	0x0002
        /*001a*/ 	.short	0x0064
        /*001c*/ 	.short	0x0082
	.zero		2


//--------------------- .nv.info                  --------------------------
	.section	.nv.info,"",@"SHT_CUDA_INFO"
	.align	4


	//----- nvinfo : EIATTR_REGCOUNT
	.align		4
        /*0000*/ 	.byte	0x04, 0x2f
        /*0002*/ 	.short	(.L_1 - .L_0)
	.align		4
.L_0:
        /*0004*/ 	.word	index@(_Z15watershedKernelPKfPiPKiiiS3_)
        /*0008*/ 	.word	0x00000024


	//----- nvinfo : EIATTR_FRAME_SIZE
	.align		4
.L_1:
        /*000c*/ 	.byte	0x04, 0x11
        /*000e*/ 	.short	(.L_3 - .L_2)
	.align		4
.L_2:
        /*0010*/ 	.word	index@(_Z15watershedKernelPKfPiPKiiiS3_)
        /*0014*/ 	.word	0x00000000


	//----- nvinfo : EIATTR_MIN_STACK_SIZE
	.align		4
.L_3:
        /*0018*/ 	.byte	0x04, 0x12
        /*001a*/ 	.short	(.L_5 - .L_4)
	.align		4
.L_4:
        /*001c*/ 	.word	index@(_Z15watershedKernelPKfPiPKiiiS3_)
        /*0020*/ 	.word	0x00000000
.L_5:


//--------------------- .nv.compat                --------------------------
	.section	.nv.compat,"",@"SHT_CUDA_COMPAT_INFO"
	.align	4
        /*0000*/ 	.byte	0x02, 0x09, 0x00, 0x00, 0x02, 0x02, 0x01, 0x00, 0x02, 0x05, 0x05, 0x00, 0x03, 0x07, 0x01, 0x01
        /*0010*/ 	.byte	0x02, 0x03, 0x00, 0x00, 0x02, 0x06, 0x01, 0x00, 0x04, 0x0b, 0x08, 0x00, 0x09, 0x00, 0x00, 0x00
        /*0020*/ 	.byte	0x00, 0x00, 0x00, 0x00


//--------------------- .nv.info._Z15watershedKernelPKfPiPKiiiS3_ --------------------------
	.section	.nv.info._Z15watershedKernelPKfPiPKiiiS3_,"",@"SHT_CUDA_INFO"
	.sectionflags	@""
	.align	4


	//----- nvinfo : EIATTR_CUDA_API_VERSION
	.align		4
        /*0000*/ 	.byte	0x04, 0x37
        /*0002*/ 	.short	(.L_7 - .L_6)
.L_6:
        /*0004*/ 	.word	0x00000082


	//----- nvinfo : EIATTR_KPARAM_INFO
	.align		4
.L_7:
        /*0008*/ 	.byte	0x04, 0x17
        /*000a*/ 	.short	(.L_9 - .L_8)
.L_8:
        /*000c*/ 	.word	0x00000000
        /*0010*/ 	.short	0x0005
        /*0012*/ 	.short	0x0020
        /*0014*/ 	.byte	0x00, 0xf5, 0x21, 0x00


	//----- nvinfo : EIATTR_KPARAM_INFO
	.align		4
.L_9:
        /*0018*/ 	.byte	0x04, 0x17
        /*001a*/ 	.short	(.L_11 - .L_10)
.L_10:
        /*001c*/ 	.word	0x00000000
        /*0020*/ 	.short	0x0004
        /*0022*/ 	.short	0x001c
        /*0024*/ 	.byte	0x00, 0xf0, 0x11, 0x00


	//----- nvinfo : EIATTR_KPARAM_INFO
	.align		4
.L_11:
        /*0028*/ 	.byte	0x04, 0x17
        /*002a*/ 	.short	(.L_13 - .L_12)
.L_12:
        /*002c*/ 	.word	0x00000000
        /*0030*/ 	.short	0x0003
        /*0032*/ 	.short	0x0018
        /*0034*/ 	.byte	0x00, 0xf0, 0x11, 0x00


	//----- nvinfo : EIATTR_KPARAM_INFO
	.align		4
.L_13:
        /*0038*/ 	.byte	0x04, 0x17
        /*003a*/ 	.short	(.L_15 - .L_14)
.L_14:
        /*003c*/ 	.word	0x00000000
        /*0040*/ 	.short	0x0002
        /*0042*/ 	.short	0x0010
        /*0044*/ 	.byte	0x00, 0xf5, 0x21, 0x00


	//----- nvinfo : EIATTR_KPARAM_INFO
	.align		4
.L_15:
        /*0048*/ 	.byte	0x04, 0x17
        /*004a*/ 	.short	(.L_17 - .L_16)
.L_16:
        /*004c*/ 	.word	0x00000000
        /*0050*/ 	.short	0x0001
        /*0052*/ 	.short	0x0008
        /*0054*/ 	.byte	0x00, 0xf5, 0x21, 0x00


	//----- nvinfo : EIATTR_KPARAM_INFO
	.align		4
.L_17:
        /*0058*/ 	.byte	0x04, 0x17
        /*005a*/ 	.short	(.L_19 - .L_18)
.L_18:
        /*005c*/ 	.word	0x00000000
        /*0060*/ 	.short	0x0000
        /*0062*/ 	.short	0x0000
        /*0064*/ 	.byte	0x00, 0xf5, 0x21, 0x00


	//----- nvinfo : EIATTR_SPARSE_MMA_MASK
	.align		4
.L_19:
        /*0068*/ 	.byte	0x03, 0x50
        /*006a*/ 	.short	0x0000


	//----- nvinfo : EIATTR_MAXREG_COUNT
	.align		4
        /*006c*/ 	.byte	0x03, 0x1b
        /*006e*/ 	.short	0x00ff


	//----- nvinfo : EIATTR_EXTERNS
	.align		4
        /*0070*/ 	.byte	0x04, 0x0f
        /*0072*/ 	.short	(.L_21 - .L_20)


	//   ....[0]....
	.align		4
.L_20:
        /*0074*/ 	.word	index@(malloc)


	//   ....[1]....
	.align		4
        /*0078*/ 	.word	index@(free)


	//----- nvinfo : EIATTR_MERCURY_ISA_VERSION
	.align		4
.L_21:
        /*007c*/ 	.byte	0x03, 0x5f
        /*007e*/ 	.short	0x0101


	//----- nvinfo : EIATTR_VRC_CTA_INIT_COUNT
	.align		4
        /*0080*/ 	.byte	0x02, 0x4a
	.zero		1
	.zero		1


	//----- nvinfo : EIATTR_SYSCALL_OFFSETS
	.align		4
        /*0084*/ 	.byte	0x04, 0x46
        /*0086*/ 	.short	(.L_23 - .L_22)


	//   ....[0]....
.L_22:
        /*0088*/ 	.word	0x000000e0


	//   ....[1]....
        /*008c*/ 	.word	0x000012d0


	//   ....[2]....
        /*0090*/ 	.word	0x00001490


	//   ....[3]....
        /*0094*/ 	.word	0x00003f30


	//   ....[4]....
        /*0098*/ 	.word	0x000040f0


	//   ....[5]....
        /*009c*/ 	.word	0x00004620


	//----- nvinfo : EIATTR_EXIT_INSTR_OFFSETS
	.align		4
.L_23:
        /*00a0*/ 	.byte	0x04, 0x1c
        /*00a2*/ 	.short	(.L_25 - .L_24)


	//   ....[0]....
.L_24:
        /*00a4*/ 	.word	0x00000070


	//   ....[1]....
        /*00a8*/ 	.word	0x00004630


	//----- nvinfo : EIATTR_CRS_STACK_SIZE
	.align		4
.L_25:
        /*00ac*/ 	.byte	0x04, 0x1e
        /*00ae*/ 	.short	(.L_27 - .L_26)
.L_26:
        /*00b0*/ 	.word	0x00000000


	//----- nvinfo : EIATTR_CBANK_PARAM_SIZE
	.align		4
.L_27:
        /*00b4*/ 	.byte	0x03, 0x19
        /*00b6*/ 	.short	0x0028


	//----- nvinfo : EIATTR_PARAM_CBANK
	.align		4
        /*00b8*/ 	.byte	0x04, 0x0a
        /*00ba*/ 	.short	(.L_29 - .L_28)
	.align		4
.L_28:
        /*00bc*/ 	.word	index@(.nv.constant0._Z15watershedKernelPKfPiPKiiiS3_)
        /*00c0*/ 	.short	0x0380
        /*00c2*/ 	.short	0x0028


	//----- nvinfo : EIATTR_SW_WAR
	.align		4
.L_29:
        /*00c4*/ 	.byte	0x04, 0x36
        /*00c6*/ 	.short	(.L_31 - .L_30)
.L_30:
        /*00c8*/ 	.word	0x00000008
.L_31:


//--------------------- .nv.callgraph             --------------------------
	.section	.nv.callgraph,"",@"SHT_CUDA_CALLGRAPH"
	.align	4
	.sectionentsize	8
	.align		4
        /*0000*/ 	.word	0x00000000
	.align		4
        /*0004*/ 	.word	0xffffffff
	.align		4
        /*0008*/ 	.word	index@(_Z15watershedKernelPKfPiPKiiiS3_)
	.align		4
        /*000c*/ 	.word	index@(free)
	.align		4
        /*0010*/ 	.word	index@(_Z15watershedKernelPKfPiPKiiiS3_)
	.align		4
        /*0014*/ 	.word	index@(malloc)
	.align		4
        /*0018*/ 	.word	0x00000000
	.align		4
        /*001c*/ 	.word	0xfffffffe
	.align		4
        /*0020*/ 	.word	0x00000000
	.align		4
        /*0024*/ 	.word	0xfffffffd
	.align		4
        /*0028*/ 	.word	0x00000000
	.align		4
        /*002c*/ 	.word	0xfffffffc


//--------------------- .nv.constant4             --------------------------
	.section	.nv.constant4,"a",@progbits
	.align	8
	.align		8
.nv.constant4:
        /*0000*/ 	.dword	malloc
	.align		8
        /*0008*/ 	.dword	free


//--------------------- .text._Z15watershedKernelPKfPiPKiiiS3_ --------------------------
	.section	.text._Z15watershedKernelPKfPiPKiiiS3_,"ax",@progbits
	.align	128
        .global         _Z15watershedKernelPKfPiPKiiiS3_
        .type           _Z15watershedKernelPKfPiPKiiiS3_,@function
        .size           _Z15watershedKernelPKfPiPKiiiS3_,(.L_x_80 - _Z15watershedKernelPKfPiPKiiiS3_)
        .other          _Z15watershedKernelPKfPiPKiiiS3_,@"STO_CUDA_ENTRY STV_DEFAULT"
_Z15watershedKernelPKfPiPKiiiS3_:
.text._Z15watershedKernelPKfPiPKiiiS3_:
[----:B------:R-:W0:Y:S01]  /*0000*/  LDC R1, c[0x0][0x37c] ;  /* 0x0000df00ff017b82 */ /* 0x000e220000000800 */
[----:B------:R-:W1:Y:S01]  /*0010*/  S2R R28, SR_CTAID.X ;  /* 0x00000000001c7919 */ /* 0x000e620000002500 */
[----:B------:R-:W1:Y:S01]  /*0020*/  LDCU UR4, c[0x0][0x360] ;  /* 0x00006c00ff0477ac */ /* 0x000e620008000800 */
[----:B------:R-:W1:Y:S01]  /*0030*/  S2R R3, SR_TID.X ;  /* 0x0000000000037919 */ /* 0x000e620000002100 */
[----:B------:R-:W2:Y:S01]  /*0040*/  LDCU UR5, c[0x0][0x398] ;  /* 0x00007300ff0577ac */ /* 0x000ea20008000800 */
[----:B-1----:R-:W-:-:S05]  /*0050*/  IMAD R28, R28, UR4, R3 ;  /* 0x000000041c1c7c24 */ /* 0x002fca000f8e0203 */
[----:B--2---:R-:W-:-:S13]  /*0060*/  ISETP.GE.AND P0, PT, R28, UR5, PT ;  /* 0x000000051c007c0c */ /* 0x004fda000bf06270 */
[----:B0-----:R-:W-:Y:S05]  /*0070*/  @P0 EXIT ;  /* 0x000000000000094d */ /* 0x001fea0003800000 */
[----:B------:R-:W-:Y:S01]  /*0080*/  MOV R0, 0x0 ;  /* 0x0000000000007802 */ /* 0x000fe20000000f00 */
[----:B------:R-:W-:Y:S01]  /*0090*/  IMAD.MOV.U32 R4, RZ, RZ, 0x800 ;  /* 0x00000800ff047424 */ /* 0x000fe200078e00ff */
[----:B------:R-:W0:Y:S01]  /*00a0*/  LDCU.64 UR36, c[0x0][0x358] ;  /* 0x00006b00ff2477ac */ /* 0x000e220008000a00 */
[----:B------:R-:W-:Y:S01]  /*00b0*/  IMAD.MOV.U32 R5, RZ, RZ, RZ ;  /* 0x000000ffff057224 */ /* 0x000fe200078e00ff */
[----:B------:R1:W2:Y:S06]  /*00c0*/  LDC.64 R2, c[0x4][R0] ;  /* 0x0100000000027b82 */ /* 0x0002ac0000000a00 */
[----:B------:R-:W-:-:S07]  /*00d0*/  LEPC R20, `(.L_x_0) ;  /* 0x000000001014794e */ /* 0x000fce0000000000 */
[----:B012---:R-:W-:Y:S05]  /*00e0*/  CALL.ABS.NOINC R2 ;  /* 0x0000000002007343 */ /* 0x007fea0003c00000 */
.L_x_0:
[----:B------:R-:W0:Y:S02]  /*00f0*/  LDC.64 R2, c[0x0][0x390] ;  /* 0x0000e400ff027b82 */ /* 0x000e240000000a00 */
[----:B0-----:R-:W-:-:S06]  /*0100*/  IMAD.WIDE R2, R28, 0x4, R2 ;  /* 0x000000041c027825 */ /* 0x001fcc00078e0202 */
[----:B------:R-:W2:Y:S01]  /*0110*/  LDG.E R3, desc[UR36][R2.64] ;  /* 0x0000002402037981 */ /* 0x000ea2000c1e1900 */
[----:B------:R-:W-:Y:S02]  /*0120*/  IMAD.MOV.U32 R18, RZ, RZ, R4 ;  /* 0x000000ffff127224 */ /* 0x000fe400078e0004 */
[----:B------:R-:W-:Y:S02]  /*0130*/  HFMA2 R29, -RZ, RZ, 0, 5.9604644775390625e-08 ;  /* 0x00000001ff1d7431 */ /* 0x000fe400000001ff */
[----:B------:R-:W-:Y:S01]  /*0140*/  IMAD.MOV.U32 R19, RZ, RZ, R5 ;  /* 0x000000ffff137224 */ /* 0x000fe200078e0005 */
[----:B------:R-:W-:Y:S04]  /*0150*/  BSSY.RECONVERGENT B11, `(.L_x_1) ;  /* 0x00004160000b7945 */ /* 0x000fe80003800200 */
[----:B--2---:R0:W-:Y:S02]  /*0160*/  ST.E desc[UR36][R18.64], R3 ;  /* 0x0000000312007985 */ /* 0x0041e4000c101924 */
.L_x_71:
[----:B------:R-:W-:Y:S01]  /*0170*/  ISETP.GE.AND P0, PT, R29, 0x1, PT ;  /* 0x000000011d00780c */ /* 0x000fe20003f06270 */
[----:B------:R-:W-:Y:S01]  /*0180*/  BSSY.RECONVERGENT B6, `(.L_x_2) ;  /* 0x000040f000067945 */ /* 0x000fe20003800200 */
[----:B------:R-:W-:-:S11]  /*0190*/  IMAD.MOV.U32 R26, RZ, RZ, RZ ;  /* 0x000000ffff1a7224 */ /* 0x000fd600078e00ff */
[----:B01---5:R-:W-:Y:S05]  /*01a0*/  @!P0 BRA `(.L_x_3) ;  /* 0x0000004000308947 */ /* 0x023fea0003800000 */
[----:B------:R-:W-:-:S07]  /*01b0*/  CS2R R26, SRZ ;  /* 0x00000000001a7805 */ /* 0x000fce000001ff00 */
.L_x_70:
[----:B------:R-:W-:Y:S01]  /*01c0*/  BSSY.RECONVERGENT B7, `(.L_x_4) ;  /* 0x0000407000077945 */ /* 0x000fe20003800200 */
[----:B01---5:R-:W-:-:S07]  /*01d0*/  IMAD.MOV.U32 R25, RZ, RZ, -0x1 ;  /* 0xffffffffff197424 */ /* 0x023fce00078e00ff */
.L_x_69:
[----:B------:R-:W-:Y:S01]  /*01e0*/  BSSY.RECONVERGENT B8, `(.L_x_5) ;  /* 0x0000401000087945 */ /* 0x000fe20003800200 */
[----:B------:R-:W-:Y:S01]  /*01f0*/  LOP3.LUT R24, RZ, R25, RZ, 0x33, !PT ;  /* 0x00000019ff187212 */ /* 0x000fe200078e33ff */
[----:B01---5:R-:W-:-:S07]  /*0200*/  IMAD.MOV.U32 R23, RZ, RZ, -0x1 ;  /* 0xffffffffff177424 */ /* 0x023fce00078e00ff */
.L_x_68:
[----:B-1----:R-:W1:Y:S01]  /*0210*/  LDCU UR4, c[0x0][0x39c] ;  /* 0x00007380ff0477ac */ /* 0x002e620008000800 */
[----:B------:R-:W-:Y:S01]  /*0220*/  BSSY.RECONVERGENT B9, `(.L_x_6) ;  /* 0x00003f9000097945 */ /* 0x000fe20003800200 */
[----:B-1----:R-:W-:-:S09]  /*0230*/  UISETP.NE.AND UP0, UPT, UR4, 0x2, UPT ;  /* 0x000000020400788c */ /* 0x002fd2000bf05270 */
[----:B0----5:R-:W-:Y:S05]  /*0240*/  BRA.U !UP0, `(.L_x_7) ;  /* 0x00000001080c7547 */ /* 0x021fea000b800000 */
[----:B------:R-:W-:-:S09]  /*0250*/  UISETP.NE.AND UP0, UPT, UR4, 0x3, UPT ;  /* 0x000000030400788c */ /* 0x000fd2000bf05270 */
[----:B------:R-:W-:Y:S05]  /*0260*/  BRA.U UP0, `(.L_x_8) ;  /* 0x0000003d00d07547 */ /* 0x000fea000b800000 */
[----:B------:R-:W-:Y:S05]  /*0270*/  BRA `(.L_x_9) ;  /* 0x0000001000a87947 */ /* 0x000fea0003800000 */
.L_x_7:
[----:B0-----:R-:W0:Y:S02]  /*0280*/  LDC.64 R2, c[0x0][0x3a0] ;  /* 0x0000e800ff027b82 */ /* 0x001e240000000a00 */
[----:B0-----:R-:W2:Y:S01]  /*0290*/  LDG.E R7, desc[UR36][R2.64] ;  /* 0x0000002402077981 */ /* 0x001ea2000c1e1900 */
[----:B------:R-:W-:-:S06]  /*02a0*/  IMAD.WIDE.U32 R8, R27, 0x4, R18 ;  /* 0x000000041b087825 */ /* 0x000fcc00078e0012 */
[----:B------:R-:W3:Y:S01]  /*02b0*/  LD.E R8, desc[UR36][R8.64] ;  /* 0x0000002408087980 */ /* 0x000ee2000c101900 */
[----:B------:R-:W-:Y:S01]  /*02c0*/  BSSY.RECONVERGENT B10, `(.L_x_9) ;  /* 0x00001250000a7945 */ /* 0x000fe20003800200 */
[-C--:B--2---:R-:W-:Y:S02]  /*02d0*/  IABS R11, R7.reuse ;  /* 0x00000007000b7213 */ /* 0x084fe40000000000 */
[----:B------:R-:W-:Y:S02]  /*02e0*/  IABS R10, R7 ;  /* 0x00000007000a7213 */ /* 0x000fe40000000000 */
[----:B------:R-:W0:Y:S01]  /*02f0*/  I2F.RP R0, R11 ;  /* 0x0000000b00007306 */ /* 0x000e220000209400 */
[----:B---3--:R-:W-:-:S07]  /*0300*/  ISETP.GE.AND P2, PT, R8, RZ, PT ;  /* 0x000000ff0800720c */ /* 0x008fce0003f46270 */
[----:B0-----:R-:W0:Y:S02]  /*0310*/  MUFU.RCP R0, R0 ;  /* 0x0000000000007308 */ /* 0x001e240000001000 */
[----:B0-----:R-:W-:Y:S01]  /*0320*/  VIADD R4, R0, 0xffffffe ;  /* 0x0ffffffe00047836 */ /* 0x001fe20000000000 */
[----:B------:R-:W-:-:S05]  /*0330*/  IABS R0, R8 ;  /* 0x0000000800007213 */ /* 0x000fca0000000000 */
[----:B------:R0:W1:Y:S02]  /*0340*/  F2I.FTZ.U32.TRUNC.NTZ R5, R4 ;  /* 0x0000000400057305 */ /* 0x000064000021f000 */
[----:B0-----:R-:W-:Y:S01]  /*0350*/  IMAD.MOV.U32 R4, RZ, RZ, RZ ;  /* 0x000000ffff047224 */ /* 0x001fe200078e00ff */
[----:B-1----:R-:W-:-:S05]  /*0360*/  IADD3 R6, PT, PT, RZ, -R5, RZ ;  /* 0x80000005ff067210 */ /* 0x002fca0007ffe0ff */
[----:B------:R-:W-:Y:S02]  /*0370*/  IMAD R13, R6, R11, RZ ;  /* 0x0000000b060d7224 */ /* 0x000fe400078e02ff */
[----:B------:R-:W-:Y:S02]  /*0380*/  IMAD.MOV R6, RZ, RZ, -R10 ;  /* 0x000000ffff067224 */ /* 0x000fe400078e0a0a */
[----:B------:R-:W-:Y:S01]  /*0390*/  IMAD.HI.U32 R5, R5, R13, R4 ;  /* 0x0000000d05057227 */ /* 0x000fe200078e0004 */
[----:B------:R-:W-:-:S05]  /*03a0*/  LOP3.LUT R4, RZ, R7, RZ, 0x33, !PT ;  /* 0x00000007ff047212 */ /* 0x000fca00078e33ff */
[----:B------:R-:W-:-:S04]  /*03b0*/  IMAD.HI.U32 R5, R5, R0, RZ ;  /* 0x0000000005057227 */ /* 0x000fc800078e00ff */
[----:B------:R-:W-:-:S05]  /*03c0*/  IMAD R0, R5, R6, R0 ;  /* 0x0000000605007224 */ /* 0x000fca00078e0200 */
[----:B------:R-:W-:-:S13]  /*03d0*/  ISETP.GT.U32.AND P0, PT, R11, R0, PT ;  /* 0x000000000b00720c */ /* 0x000fda0003f04070 */
[----:B------:R-:W-:-:S04]  /*03e0*/  @!P0 IMAD.IADD R0, R0, 0x1, -R11 ;  /* 0x0000000100008824 */ /* 0x000fc800078e0a0b */
[----:B------:R-:W-:Y:S01]  /*03f0*/  IMAD.IADD R9, R0, 0x1, -R11 ;  /* 0x0000000100097824 */ /* 0x000fe200078e0a0b */
[----:B------:R-:W-:-:S04]  /*0400*/  ISETP.GT.U32.AND P1, PT, R11, R0, PT ;  /* 0x000000000b00720c */ /* 0x000fc80003f24070 */
[----:B------:R-:W-:Y:S02]  /*0410*/  SEL R9, R9, R0, !P1 ;  /* 0x0000000009097207 */ /* 0x000fe40004800000 */
[----:B------:R-:W-:Y:S02]  /*0420*/  ISETP.NE.AND P1, PT, R7, RZ, PT ;  /* 0x000000ff0700720c */ /* 0x000fe40003f25270 */
[----:B------:R-:W-:-:S04]  /*0430*/  @!P2 IADD3 R9, PT, PT, -R9, RZ, RZ ;  /* 0x000000ff0909a210 */ /* 0x000fc80007ffe1ff */
[----:B------:R-:W-:-:S04]  /*0440*/  SEL R9, R4, R9, !P1 ;  /* 0x0000000904097207 */ /* 0x000fc80004800000 */
[----:B------:R-:W-:-:S13]  /*0450*/  ISETP.GT.AND P2, PT, R9, R24, PT ;  /* 0x000000180900720c */ /* 0x000fda0003f44270 */
[----:B------:R-:W-:Y:S05]  /*0460*/  @!P2 BRA `(.L_x_10) ;  /* 0x000000100028a947 */ /* 0x000fea0003800000 */
[----:B------:R-:W-:-:S05]  /*0470*/  IMAD.IADD R22, R9, 0x1, R25 ;  /* 0x0000000109167824 */ /* 0x000fca00078e0219 */
[----:B------:R-:W-:-:S13]  /*0480*/  ISETP.GE.AND P2, PT, R22, R7, PT ;  /* 0x000000071600720c */ /* 0x000fda0003f46270 */
[----:B------:R-:W-:Y:S05]  /*0490*/  @P2 BRA `(.L_x_10) ;  /* 0x00000010001c2947 */ /* 0x000fea0003800000 */
[----:B------:R-:W-:Y:S01]  /*04a0*/  ISETP.GE.U32.AND P2, PT, R0, R11, PT ;  /* 0x0000000b0000720c */ /* 0x000fe20003f46070 */
[----:B------:R-:W-:Y:S01]  /*04b0*/  @!P0 VIADD R5, R5, 0x1 ;  /* 0x0000000105058836 */ /* 0x000fe20000000000 */
[----:B------:R-:W-:-:S04]  /*04c0*/  LOP3.LUT R0, R8, R7, RZ, 0x3c, !PT ;  /* 0x0000000708007212 */ /* 0x000fc800078e3cff */
[----:B------:R-:W-:-:S07]  /*04d0*/  ISETP.GE.AND P3, PT, R0, RZ, PT ;  /* 0x000000ff0000720c */ /* 0x000fce0003f66270 */
[----:B------:R-:W-:-:S06]  /*04e0*/  @P2 VIADD R5, R5, 0x1 ;  /* 0x0000000105052836 */ /* 0x000fcc0000000000 */
[----:B------:R-:W-:-:S05]  /*04f0*/  @!P3 IMAD.MOV R5, RZ, RZ, -R5 ;  /* 0x000000ffff05b224 */ /* 0x000fca00078e0a05 */
[----:B------:R-:W-:-:S04]  /*0500*/  SEL R4, R4, R5, !P1 ;  /* 0x0000000504047207 */ /* 0x000fc80004800000 */
[----:B------:R-:W-:-:S04]  /*0510*/  IADD3 R5, PT, PT, R4, R23, RZ ;  /* 0x0000001704057210 */ /* 0x000fc80007ffe0ff */
[----:B------:R-:W-:-:S13]  /*0520*/  ISETP.GE.AND P0, PT, R5, RZ, PT ;  /* 0x000000ff0500720c */ /* 0x000fda0003f06270 */
[----:B------:R-:W-:Y:S05]  /*0530*/  @!P0 BRA `(.L_x_10) ;  /* 0x0000000c00f48947 */ /* 0x000fea0003800000 */
[----:B------:R-:W2:Y:S02]  /*0540*/  LDG.E R0, desc[UR36][R2.64+0x4] ;  /* 0x0000042402007981 */ /* 0x000ea4000c1e1900 */
[----:B--2---:R-:W-:-:S13]  /*0550*/  ISETP.GE.AND P0, PT, R5, R0, PT ;  /* 0x000000000500720c */ /* 0x004fda0003f06270 */
[----:B------:R-:W-:Y:S05]  /*0560*/  @P0 BRA `(.L_x_10) ;  /* 0x0000000c00e80947 */ /* 0x000fea0003800000 */
[----:B------:R-:W-:Y:S01]  /*0570*/  BSSY.RELIABLE B0, `(.L_x_11) ;  /* 0x0000012000007945 */ /* 0x000fe20003800100 */
[----:B------:R-:W-:Y:S02]  /*0580*/  IMAD R22, R7, R5, R22 ;  /* 0x0000000507167224 */ /* 0x000fe400078e0216 */
[----:B------:R-:W-:Y:S02]  /*0590*/  IMAD.MOV R4, RZ, RZ, -R29 ;  /* 0x000000ffff047224 */ /* 0x000fe400078e0a1d */
[----:B------:R-:W-:Y:S02]  /*05a0*/  IMAD.MOV.U32 R2, RZ, RZ, R18 ;  /* 0x000000ffff027224 */ /* 0x000fe400078e0012 */
[----:B------:R-:W-:-:S07]  /*05b0*/  IMAD.MOV.U32 R5, RZ, RZ, R19 ;  /* 0x000000ffff057224 */ /* 0x000fce00078e0013 */
.L_x_12:
[----:B------:R-:W-:-:S06]  /*05c0*/  IMAD.MOV.U32 R3, RZ, RZ, R5 ;  /* 0x000000ffff037224 */ /* 0x000fcc00078e0005 */
[----:B------:R-:W2:Y:S02]  /*05d0*/  LD.E R3, desc[UR36][R2.64] ;  /* 0x0000002402037980 */ /* 0x000ea4000c101900 */
[----:B--2---:R-:W-:-:S13]  /*05e0*/  ISETP.NE.AND P0, PT, R3, R22, PT ;  /* 0x000000160300720c */ /* 0x004fda0003f05270 */
[----:B------:R-:W-:Y:S05]  /*05f0*/  @!P0 BREAK.RELIABLE B0 ;  /* 0x0000000000008942 */ /* 0x000fea0003800100 */
[----:B------:R-:W-:Y:S05]  /*0600*/  @!P0 BRA `(.L_x_10) ;  /* 0x0000000c00c08947 */ /* 0x000fea0003800000 */
[----:B------:R-:W-:Y:S02]  /*0610*/  IADD3 R4, PT, PT, R4, 0x1, RZ ;  /* 0x0000000104047810 */ /* 0x000fe40007ffe0ff */
[----:B------:R-:W-:Y:S02]  /*0620*/  IADD3 R2, P1, PT, R2, 0x4, RZ ;  /* 0x0000000402027810 */ /* 0x000fe40007f3e0ff */
[----:B------:R-:W-:-:S03]  /*0630*/  ISETP.NE.AND P0, PT, R4, RZ, PT ;  /* 0x000000ff0400720c */ /* 0x000fc60003f05270 */
[----:B------:R-:W-:-:S10]  /*0640*/  IMAD.X R5, RZ, RZ, R5, P1 ;  /* 0x000000ffff057224 */ /* 0x000fd400008e0605 */
[----:B------:R-:W-:Y:S05]  /*0650*/  @P0 BRA `(.L_x_12) ;  /* 0xfffffffc00d80947 */ /* 0x000fea000383ffff */
[----:B------:R-:W-:-:S13]  /*0660*/  ISETP.NE.AND P0, PT, R22, -0x1, PT ;  /* 0xffffffff1600780c */ /* 0x000fda0003f05270 */
[----:B------:R-:W-:Y:S05]  /*0670*/  @!P0 BREAK.RELIABLE B0 ;  /* 0x0000000000008942 */ /* 0x000fea0003800100 */
[----:B------:R-:W-:Y:S05]  /*0680*/  @!P0 BRA `(.L_x_10) ;  /* 0x0000000c00a08947 */ /* 0x000fea0003800000 */
[----:B------:R-:W-:Y:S05]  /*0690*/  BSYNC.RELIABLE B0 ;  /* 0x0000000000007941 */ /* 0x000fea0003800100 */
.L_x_11:
[----:B------:R-:W0:Y:S02]  /*06a0*/  LDC.64 R2, c[0x0][0x380] ;  /* 0x0000e000ff027b82 */ /* 0x000e240000000a00 */
[----:B0-----:R-:W-:-:S05]  /*06b0*/  IMAD.WIDE R2, R22, 0x4, R2 ;  /* 0x0000000416027825 */ /* 0x001fca00078e0202 */
[----:B------:R-:W2:Y:S02]  /*06c0*/  LDG.E R4, desc[UR36][R2.64] ;  /* 0x0000002402047981 */ /* 0x000ea4000c1e1900 */
[----:B--2---:R-:W-:-:S13]  /*06d0*/  FSETP.GT.AND P0, PT, R4, RZ, PT ;  /* 0x000000ff0400720b */ /* 0x004fda0003f04000 */
[----:B------:R-:W-:Y:S05]  /*06e0*/  @!P0 BRA `(.L_x_10) ;  /* 0x0000000c00888947 */ /* 0x000fea0003800000 */
[-C--:B------:R-:W-:Y:S01]  /*06f0*/  IABS R9, R7.reuse ;  /* 0x0000000700097213 */ /* 0x080fe20000000000 */
[----:B------:R-:W-:Y:S01]  /*0700*/  BSSY.RECONVERGENT B0, `(.L_x_13) ;  /* 0x00000a5000007945 */ /* 0x000fe20003800200 */
[----:B------:R-:W-:Y:S01]  /*0710*/  IABS R10, R22 ;  /* 0x00000016000a7213 */ /* 0x000fe20000000000 */
[----:B------:R-:W-:Y:S01]  /*0720*/  IMAD.MOV.U32 R14, RZ, RZ, R23 ;  /* 0x000000ffff0e7224 */ /* 0x000fe200078e0017 */
[----:B------:R-:W0:Y:S01]  /*0730*/  I2F.RP R6, R9 ;  /* 0x0000000900067306 */ /* 0x000e220000209400 */
[----:B------:R-:W-:Y:S02]  /*0740*/  IABS R12, R7 ;  /* 0x00000007000c7213 */ /* 0x000fe40000000000 */
[----:B------:R-:W-:Y:S02]  /*0750*/  ISETP.GE.AND P1, PT, R22, RZ, PT ;  /* 0x000000ff1600720c */ /* 0x000fe40003f26270 */
[----:B------:R-:W-:-:S03]  /*0760*/  ISETP.NE.AND P2, PT, R7, RZ, PT ;  /* 0x000000ff0700720c */ /* 0x000fc60003f45270 */
[----:B0-----:R-:W0:Y:S02]  /*0770*/  MUFU.RCP R6, R6 ;  /* 0x0000000600067308 */ /* 0x001e240000001000 */
[----:B0-----:R-:W-:Y:S02]  /*0780*/  VIADD R4, R6, 0xffffffe ;  /* 0x0ffffffe06047836 */ /* 0x001fe40000000000 */
[----:B------:R-:W-:-:S04]  /*0790*/  IMAD.MOV R6, RZ, RZ, -R12 ;  /* 0x000000ffff067224 */ /* 0x000fc800078e0a0c */
[----:B------:R0:W1:Y:S02]  /*07a0*/  F2I.FTZ.U32.TRUNC.NTZ R5, R4 ;  /* 0x0000000400057305 */ /* 0x000064000021f000 */
[----:B0-----:R-:W-:Y:S02]  /*07b0*/  HFMA2 R4, -RZ, RZ, 0, 0 ;  /* 0x00000000ff047431 */ /* 0x001fe400000001ff */
[----:B-1----:R-:W-:-:S04]  /*07c0*/  IMAD.MOV R8, RZ, RZ, -R5 ;  /* 0x000000ffff087224 */ /* 0x002fc800078e0a05 */
[----:B------:R-:W-:-:S04]  /*07d0*/  IMAD R11, R8, R9, RZ ;  /* 0x00000009080b7224 */ /* 0x000fc800078e02ff */
[----:B------:R-:W-:-:S04]  /*07e0*/  IMAD.HI.U32 R8, R5, R11, R4 ;  /* 0x0000000b05087227 */ /* 0x000fc800078e0004 */
[----:B------:R-:W-:Y:S02]  /*07f0*/  IMAD.MOV.U32 R5, RZ, RZ, R10 ;  /* 0x000000ffff057224 */ /* 0x000fe400078e000a */
[----:B------:R-:W-:Y:S02]  /*0800*/  IMAD.MOV.U32 R10, RZ, RZ, R22 ;  /* 0x000000ffff0a7224 */ /* 0x000fe400078e0016 */
[----:B------:R-:W-:-:S04]  /*0810*/  IMAD.HI.U32 R4, R8, R5, RZ ;  /* 0x0000000508047227 */ /* 0x000fc800078e00ff */
[----:B------:R-:W-:Y:S02]  /*0820*/  IMAD R6, R4, R6, R5 ;  /* 0x0000000604067224 */ /* 0x000fe400078e0205 */
[----:B------:R-:W-:-:S03]  /*0830*/  IMAD.MOV.U32 R11, RZ, RZ, R25 ;  /* 0x000000ffff0b7224 */ /* 0x000fc600078e0019 */
[----:B------:R-:W-:-:S13]  /*0840*/  ISETP.GT.U32.AND P0, PT, R9, R6, PT ;  /* 0x000000060900720c */ /* 0x000fda0003f04070 */
[----:B------:R-:W-:-:S05]  /*0850*/  @!P0 IMAD.IADD R6, R6, 0x1, -R9 ;  /* 0x0000000106068824 */ /* 0x000fca00078e0a09 */
[----:B------:R-:W-:-:S13]  /*0860*/  ISETP.GT.U32.AND P0, PT, R9, R6, PT ;  /* 0x000000060900720c */ /* 0x000fda0003f04070 */
[----:B------:R-:W-:Y:S01]  /*0870*/  @!P0 IMAD.IADD R6, R6, 0x1, -R9 ;  /* 0x0000000106068824 */ /* 0x000fe200078e0a09 */
[----:B------:R-:W-:-:S03]  /*0880*/  MOV R9, 0xffffffff ;  /* 0xffffffff00097802 */ /* 0x000fc60000000f00 */
[----:B------:R-:W-:Y:S01]  /*0890*/  @!P1 IMAD.MOV R6, RZ, RZ, -R6 ;  /* 0x000000ffff069224 */ /* 0x000fe200078e0a06 */
[----:B------:R-:W-:-:S04]  /*08a0*/  @!P2 LOP3.LUT R6, RZ, R7, RZ, 0x33, !PT ;  /* 0x00000007ff06a212 */ /* 0x000fc800078e33ff */
[----:B------:R-:W-:-:S07]  /*08b0*/  LOP3.LUT R8, RZ, R6, RZ, 0x33, !PT ;  /* 0x00000006ff087212 */ /* 0x000fce00078e33ff */
.L_x_20:
[----:B------:R-:W-:Y:S01]  /*08c0*/  IMAD.IADD R4, R6, 0x1, R11 ;  /* 0x0000000106047824 */ /* 0x000fe200078e020b */
[----:B------:R-:W-:Y:S04]  /*08d0*/  BSSY.RECONVERGENT B1, `(.L_x_14) ;  /* 0x000002c000017945 */ /* 0x000fe80003800200 */
[----:B------:R-:W-:-:S04]  /*08e0*/  ISETP.GE.AND P0, PT, R4, R7, PT ;  /* 0x000000070400720c */ /* 0x000fc80003f06270 */
[----:B------:R-:W-:-:S13]  /*08f0*/  ISETP.LE.OR P0, PT, R11, R8, P0 ;  /* 0x000000080b00720c */ /* 0x000fda0000703670 */
[----:B------:R-:W-:Y:S05]  /*0900*/  @P0 BRA `(.L_x_15) ;  /* 0x0000000000a00947 */ /* 0x000fea0003800000 */
[-C--:B------:R-:W-:Y:S02]  /*0910*/  IABS R12, R7.reuse ;  /* 0x00000007000c7213 */ /* 0x080fe40000000000 */
[----:B------:R-:W-:Y:S02]  /*0920*/  IABS R16, R22 ;  /* 0x0000001600107213 */ /* 0x000fe40000000000 */
[----:B------:R-:W0:Y:S01]  /*0930*/  I2F.RP R13, R12 ;  /* 0x0000000c000d7306 */ /* 0x000e220000209400 */
[----:B------:R-:W-:-:S07]  /*0940*/  IABS R17, R7 ;  /* 0x0000000700117213 */ /* 0x000fce0000000000 */
[----:B0-----:R-:W0:Y:S02]  /*0950*/  MUFU.RCP R13, R13 ;  /* 0x0000000d000d7308 */ /* 0x001e240000001000 */
[----:B0-----:R-:W-:-:S06]  /*0960*/  IADD3 R4, PT, PT, R13, 0xffffffe, RZ ;  /* 0x0ffffffe0d047810 */ /* 0x001fcc0007ffe0ff */
[----:B------:R0:W1:Y:S02]  /*0970*/  F2I.FTZ.U32.TRUNC.NTZ R5, R4 ;  /* 0x0000000400057305 */ /* 0x000064000021f000 */
[----:B0-----:R-:W-:Y:S02]  /*0980*/  IMAD.MOV.U32 R4, RZ, RZ, RZ ;  /* 0x000000ffff047224 */ /* 0x001fe400078e00ff */
[----:B-1----:R-:W-:-:S04]  /*0990*/  IMAD.MOV R15, RZ, RZ, -R5 ;  /* 0x000000ffff0f7224 */ /* 0x002fc800078e0a05 */
[----:B------:R-:W-:-:S04]  /*09a0*/  IMAD R15, R15, R12, RZ ;  /* 0x0000000c0f0f7224 */ /* 0x000fc800078e02ff */
[----:B------:R-:W-:Y:S01]  /*09b0*/  IMAD.HI.U32 R15, R5, R15, R4 ;  /* 0x0000000f050f7227 */ /* 0x000fe200078e0004 */
[----:B------:R-:W-:-:S03]  /*09c0*/  LOP3.LUT R4, R22, R7, RZ, 0x3c, !PT ;  /* 0x0000000716047212 */ /* 0x000fc600078e3cff */
[----:B------:R-:W-:Y:S01]  /*09d0*/  IMAD.MOV R5, RZ, RZ, -R17 ;  /* 0x000000ffff057224 */ /* 0x000fe200078e0a11 */
[----:B------:R-:W-:Y:S01]  /*09e0*/  ISETP.GE.AND P1, PT, R4, RZ, PT ;  /* 0x000000ff0400720c */ /* 0x000fe20003f26270 */
[----:B------:R-:W-:-:S04]  /*09f0*/  IMAD.HI.U32 R15, R15, R16, RZ ;  /* 0x000000100f0f7227 */ /* 0x000fc800078e00ff */
[----:B------:R-:W-:-:S05]  /*0a00*/  IMAD R5, R15, R5, R16 ;  /* 0x000000050f057224 */ /* 0x000fca00078e0210 */
[----:B------:R-:W-:-:S13]  /*0a10*/  ISETP.GT.U32.AND P2, PT, R12, R5, PT ;  /* 0x000000050c00720c */ /* 0x000fda0003f44070 */
[----:B------:R-:W-:Y:S01]  /*0a20*/  @!P2 IMAD.IADD R5, R5, 0x1, -R12 ;  /* 0x000000010505a824 */ /* 0x000fe200078e0a0c */
[----:B------:R-:W-:Y:S02]  /*0a30*/  @!P2 IADD3 R15, PT, PT, R15, 0x1, RZ ;  /* 0x000000010f0fa810 */ /* 0x000fe40007ffe0ff */
[----:B------:R-:W-:Y:S02]  /*0a40*/  ISETP.NE.AND P2, PT, R7, RZ, PT ;  /* 0x000000ff0700720c */ /* 0x000fe40003f45270 */
[----:B------:R-:W-:-:S13]  /*0a50*/  ISETP.GE.U32.AND P0, PT, R5, R12, PT ;  /* 0x0000000c0500720c */ /* 0x000fda0003f06070 */
[----:B------:R-:W-:-:S04]  /*0a60*/  @P0 VIADD R15, R15, 0x1 ;  /* 0x000000010f0f0836 */ /* 0x000fc80000000000 */
[----:B------:R-:W-:Y:S01]  /*0a70*/  @!P1 IMAD.MOV R15, RZ, RZ, -R15 ;  /* 0x000000ffff0f9224 */ /* 0x000fe200078e0a0f */
[----:B------:R-:W-:-:S05]  /*0a80*/  @!P2 LOP3.LUT R15, RZ, R7, RZ, 0x33, !PT ;  /* 0x00000007ff0fa212 */ /* 0x000fca00078e33ff */
[----:B------:R-:W-:-:S05]  /*0a90*/  IMAD.IADD R5, R14, 0x1, R15 ;  /* 0x000000010e057824 */ /* 0x000fca00078e020f */
[----:B------:R-:W-:-:S04]  /*0aa0*/  ISETP.GE.AND P0, PT, R5, R0, PT ;  /* 0x000000000500720c */ /* 0x000fc80003f06270 */
[----:B------:R-:W-:-:S13]  /*0ab0*/  ISETP.LT.OR P0, PT, R5, RZ, P0 ;  /* 0x000000ff0500720c */ /* 0x000fda0000701670 */
[----:B------:R-:W-:Y:S05]  /*0ac0*/  @P0 BRA `(.L_x_15) ;  /* 0x0000000000300947 */ /* 0x000fea0003800000 */
[----:B------:R-:W0:Y:S01]  /*0ad0*/  LDC.64 R12, c[0x0][0x380] ;  /* 0x0000e000ff0c7b82 */ /* 0x000e220000000a00 */
[----:B------:R-:W-:Y:S01]  /*0ae0*/  IADD3 R4, PT, PT, R6, R9, RZ ;  /* 0x0000000906047210 */ /* 0x000fe20007ffe0ff */
[----:B------:R-:W-:-:S04]  /*0af0*/  VIADD R5, R15, 0xffffffff ;  /* 0xffffffff0f057836 */ /* 0x000fc80000000000 */
[----:B------:R-:W-:Y:S02]  /*0b00*/  IMAD R15, R7, R5, R4 ;  /* 0x00000005070f7224 */ /* 0x000fe400078e0204 */
[----:B0-----:R-:W-:-:S04]  /*0b10*/  IMAD.WIDE R4, R10, 0x4, R12 ;  /* 0x000000040a047825 */ /* 0x001fc800078e020c */
[----:B------:R-:W-:Y:S02]  /*0b20*/  IMAD.WIDE R12, R15, 0x4, R12 ;  /* 0x000000040f0c7825 */ /* 0x000fe400078e020c */
[----:B------:R-:W2:Y:S04]  /*0b30*/  LDG.E R5, desc[UR36][R4.64] ;  /* 0x0000002404057981 */ /* 0x000ea8000c1e1900 */
[----:B------:R-:W2:Y:S01]  /*0b40*/  LDG.E R12, desc[UR36][R12.64] ;  /* 0x000000240c0c7981 */ /* 0x000ea2000c1e1900 */
[----:B------:R-:W-:Y:S02]  /*0b50*/  IMAD.MOV.U32 R14, RZ, RZ, -0x1 ;  /* 0xffffffffff0e7424 */ /* 0x000fe400078e00ff */
[----:B------:R-:W-:Y:S01]  /*0b60*/  IMAD.MOV.U32 R11, RZ, RZ, R9 ;  /* 0x000000ffff0b7224 */ /* 0x000fe200078e0009 */
[----:B--2---:R-:W-:-:S04]  /*0b70*/  FSETP.GT.AND P0, PT, R12, R5, PT ;  /* 0x000000050c00720b */ /* 0x004fc80003f04000 */
[----:B------:R-:W-:-:S09]  /*0b80*/  SEL R10, R15, R10, P0 ;  /* 0x0000000a0f0a7207 */ /* 0x000fd20000000000 */
.L_x_15:
[----:B------:R-:W-:Y:S05]  /*0b90*/  BSYNC.RECONVERGENT B1 ;  /* 0x0000000000017941 */ /* 0x000fea0003800200 */
.L_x_14:
        /* <DEDUP_REMOVED lines=10> */
[----:B0-----:R-:W-:Y:S02]  /*0c40*/  VIADD R4, R13, 0xffffffe ;  /* 0x0ffffffe0d047836 */ /* 0x001fe40000000000 */
[----:B------:R-:W-:-:S04]  /*0c50*/  IMAD.MOV R13, RZ, RZ, -R17 ;  /* 0x000000ffff0d7224 */ /* 0x000fc800078e0a11 */
[----:B------:R0:W1:Y:S02]  /*0c60*/  F2I.FTZ.U32.TRUNC.NTZ R5, R4 ;  /* 0x0000000400057305 */ /* 0x000064000021f000 */
[----:B0-----:R-:W-:Y:S01]  /*0c70*/  IMAD.MOV.U32 R4, RZ, RZ, RZ ;  /* 0x000000ffff047224 */ /* 0x001fe200078e00ff */
[----:B-1----:R-:W-:-:S05]  /*0c80*/  IADD3 R15, PT, PT, RZ, -R5, RZ ;  /* 0x80000005ff0f7210 */ /* 0x002fca0007ffe0ff */
[----:B------:R-:W-:-:S04]  /*0c90*/  IMAD R15, R15, R12, RZ ;  /* 0x0000000c0f0f7224 */ /* 0x000fc800078e02ff */
[----:B------:R-:W-:Y:S01]  /*0ca0*/  IMAD.HI.U32 R15, R5, R15, R4 ;  /* 0x0000000f050f7227 */ /* 0x000fe200078e0004 */
[----:B------:R-:W-:-:S04]  /*0cb0*/  LOP3.LUT R4, R22, R7, RZ, 0x3c, !PT ;  /* 0x0000000716047212 */ /* 0x000fc800078e3cff */
[----:B------:R-:W-:Y:S01]  /*0cc0*/  ISETP.GE.AND P2, PT, R4, RZ, PT ;  /* 0x000000ff0400720c */ /* 0x000fe20003f46270 */
[----:B------:R-:W-:-:S04]  /*0cd0*/  IMAD.HI.U32 R5, R15, R16, RZ ;  /* 0x000000100f057227 */ /* 0x000fc800078e00ff */
[----:B------:R-:W-:-:S05]  /*0ce0*/  IMAD R13, R5, R13, R16 ;  /* 0x0000000d050d7224 */ /* 0x000fca00078e0210 */
[----:B------:R-:W-:-:S13]  /*0cf0*/  ISETP.GT.U32.AND P0, PT, R12, R13, PT ;  /* 0x0000000d0c00720c */ /* 0x000fda0003f04070 */
[----:B------:R-:W-:Y:S02]  /*0d00*/  @!P0 IMAD.IADD R13, R13, 0x1, -R12 ;  /* 0x000000010d0d8824 */ /* 0x000fe400078e0a0c */
[----:B------:R-:W-:Y:S01]  /*0d10*/  @!P0 VIADD R5, R5, 0x1 ;  /* 0x0000000105058836 */ /* 0x000fe20000000000 */
[----:B------:R-:W-:Y:S02]  /*0d20*/  ISETP.NE.AND P0, PT, R7, RZ, PT ;  /* 0x000000ff0700720c */ /* 0x000fe40003f05270 */
[----:B------:R-:W-:-:S13]  /*0d30*/  ISETP.GE.U32.AND P1, PT, R13, R12, PT ;  /* 0x0000000c0d00720c */ /* 0x000fda0003f26070 */
[----:B------:R-:W-:-:S05]  /*0d40*/  @P1 IADD3 R5, PT, PT, R5, 0x1, RZ ;  /* 0x0000000105051810 */ /* 0x000fca0007ffe0ff */
[----:B------:R-:W-:Y:S01]  /*0d50*/  @!P2 IMAD.MOV R5, RZ, RZ, -R5 ;  /* 0x000000ffff05a224 */ /* 0x000fe200078e0a05 */
[----:B------:R-:W-:-:S05]  /*0d60*/  @!P0 LOP3.LUT R5, RZ, R7, RZ, 0x33, !PT ;  /* 0x00000007ff058212 */ /* 0x000fca00078e33ff */
[----:B------:R-:W-:-:S05]  /*0d70*/  IMAD.IADD R5, R14, 0x1, R5 ;  /* 0x000000010e057824 */ /* 0x000fca00078e0205 */
[----:B------:R-:W-:-:S04]  /*0d80*/  ISETP.GE.AND P0, PT, R5, R0, PT ;  /* 0x000000000500720c */ /* 0x000fc80003f06270 */
[----:B------:R-:W-:-:S13]  /*0d90*/  ISETP.LT.OR P0, PT, R5, RZ, P0 ;  /* 0x000000ff0500720c */ /* 0x000fda0000701670 */
[----:B------:R-:W-:Y:S05]  /*0da0*/  @P0 BRA `(.L_x_17) ;  /* 0x0000000000240947 */ /* 0x000fea0003800000 */
[----:B------:R-:W0:Y:S01]  /*0db0*/  LDC.64 R12, c[0x0][0x380] ;  /* 0x0000e000ff0c7b82 */ /* 0x000e220000000a00 */
[----:B------:R-:W-:-:S06]  /*0dc0*/  IMAD.WIDE R4, R9, 0x4, R2 ;  /* 0x0000000409047825 */ /* 0x000fcc00078e0202 */
[----:B------:R-:W2:Y:S01]  /*0dd0*/  LDG.E R4, desc[UR36][R4.64] ;  /* 0x0000002404047981 */ /* 0x000ea2000c1e1900 */
[----:B0-----:R-:W-:-:S06]  /*0de0*/  IMAD.WIDE R12, R10, 0x4, R12 ;  /* 0x000000040a0c7825 */ /* 0x001fcc00078e020c */
[----:B------:R-:W2:Y:S01]  /*0df0*/  LDG.E R13, desc[UR36][R12.64] ;  /* 0x000000240c0d7981 */ /* 0x000ea2000c1e1900 */
[----:B------:R-:W-:Y:S02]  /*0e00*/  IMAD.MOV.U32 R14, RZ, RZ, RZ ;  /* 0x000000ffff0e7224 */ /* 0x000fe400078e00ff */
[----:B------:R-:W-:Y:S01]  /*0e10*/  IMAD.MOV.U32 R11, RZ, RZ, R9 ;  /* 0x000000ffff0b7224 */ /* 0x000fe200078e0009 */
[----:B--2---:R-:W-:-:S13]  /*0e20*/  FSETP.GT.AND P0, PT, R4, R13, PT ;  /* 0x0000000d0400720b */ /* 0x004fda0003f04000 */
[----:B------:R-:W-:-:S07]  /*0e30*/  @P0 IADD3 R10, PT, PT, R22, R9, RZ ;  /* 0x00000009160a0210 */ /* 0x000fce0007ffe0ff */
.L_x_17:
[----:B------:R-:W-:Y:S05]  /*0e40*/  BSYNC.RECONVERGENT B1 ;  /* 0x0000000000017941 */ /* 0x000fea0003800200 */
.L_x_16:
        /* <DEDUP_REMOVED lines=10> */
[----:B0-----:R-:W-:-:S06]  /*0ef0*/  VIADD R4, R13, 0xffffffe ;  /* 0x0ffffffe0d047836 */ /* 0x001fcc0000000000 */
[----:B------:R0:W1:Y:S02]  /*0f00*/  F2I.FTZ.U32.TRUNC.NTZ R5, R4 ;  /* 0x0000000400057305 */ /* 0x000064000021f000 */
[----:B0-----:R-:W-:Y:S02]  /*0f10*/  IMAD.MOV.U32 R4, RZ, RZ, RZ ;  /* 0x000000ffff047224 */ /* 0x001fe400078e00ff */
[----:B-1----:R-:W-:-:S04]  /*0f20*/  IMAD.MOV R15, RZ, RZ, -R5 ;  /* 0x000000ffff0f7224 */ /* 0x002fc800078e0a05 */
[----:B------:R-:W-:-:S04]  /*0f30*/  IMAD R15, R15, R12, RZ ;  /* 0x0000000c0f0f7224 */ /* 0x000fc800078e02ff */
[----:B------:R-:W-:Y:S01]  /*0f40*/  IMAD.HI.U32 R15, R5, R15, R4 ;  /* 0x0000000f050f7227 */ /* 0x000fe200078e0004 */
[----:B------:R-:W-:-:S05]  /*0f50*/  IADD3 R5, PT, PT, RZ, -R17, RZ ;  /* 0x80000011ff057210 */ /* 0x000fca0007ffe0ff */
[----:B------:R-:W-:-:S04]  /*0f60*/  IMAD.HI.U32 R4, R15, R16, RZ ;  /* 0x000000100f047227 */ /* 0x000fc800078e00ff */
[----:B------:R-:W-:-:S05]  /*0f70*/  IMAD R5, R4, R5, R16 ;  /* 0x0000000504057224 */ /* 0x000fca00078e0210 */
[----:B------:R-:W-:-:S13]  /*0f80*/  ISETP.GT.U32.AND P0, PT, R12, R5, PT ;  /* 0x000000050c00720c */ /* 0x000fda0003f04070 */
[----:B------:R-:W-:Y:S02]  /*0f90*/  @!P0 IMAD.IADD R5, R5, 0x1, -R12 ;  /* 0x0000000105058824 */ /* 0x000fe400078e0a0c */
[----:B------:R-:W-:Y:S01]  /*0fa0*/  @!P0 VIADD R4, R4, 0x1 ;  /* 0x0000000104048836 */ /* 0x000fe20000000000 */
[----:B------:R-:W-:Y:S02]  /*0fb0*/  ISETP.NE.AND P0, PT, R7, RZ, PT ;  /* 0x000000ff0700720c */ /* 0x000fe40003f05270 */
[----:B------:R-:W-:Y:S02]  /*0fc0*/  ISETP.GE.U32.AND P1, PT, R5, R12, PT ;  /* 0x0000000c0500720c */ /* 0x000fe40003f26070 */
[----:B------:R-:W-:-:S04]  /*0fd0*/  LOP3.LUT R5, R22, R7, RZ, 0x3c, !PT ;  /* 0x0000000716057212 */ /* 0x000fc800078e3cff */
[----:B------:R-:W-:-:S07]  /*0fe0*/  ISETP.GE.AND P2, PT, R5, RZ, PT ;  /* 0x000000ff0500720c */ /* 0x000fce0003f46270 */
[----:B------:R-:W-:-:S06]  /*0ff0*/  @P1 VIADD R4, R4, 0x1 ;  /* 0x0000000104041836 */ /* 0x000fcc0000000000 */
[----:B------:R-:W-:Y:S01]  /*1000*/  @!P2 IMAD.MOV R4, RZ, RZ, -R4 ;  /* 0x000000ffff04a224 */ /* 0x000fe200078e0a04 */
[----:B------:R-:W-:-:S04]  /*1010*/  @!P0 LOP3.LUT R4, RZ, R7, RZ, 0x33, !PT ;  /* 0x00000007ff048212 */ /* 0x000fc800078e33ff */
[----:B------:R-:W-:-:S04]  /*1020*/  IADD3 R5, PT, PT, R14, R4, RZ ;  /* 0x000000040e057210 */ /* 0x000fc80007ffe0ff */
[----:B------:R-:W-:-:S04]  /*1030*/  ISETP.GE.AND P0, PT, R5, R0, PT ;  /* 0x000000000500720c */ /* 0x000fc80003f06270 */
[----:B------:R-:W-:-:S13]  /*1040*/  ISETP.LT.OR P0, PT, R5, RZ, P0 ;  /* 0x000000ff0500720c */ /* 0x000fda0000701670 */
[----:B------:R-:W-:Y:S05]  /*1050*/  @P0 BRA `(.L_x_19) ;  /* 0x00000000002c0947 */ /* 0x000fea0003800000 */
[----:B------:R-:W0:Y:S01]  /*1060*/  LDC.64 R12, c[0x0][0x380] ;  /* 0x0000e000ff0c7b82 */ /* 0x000e220000000a00 */
[----:B------:R-:W-:-:S05]  /*1070*/  IMAD R4, R7, R4, R7 ;  /* 0x0000000407047224 */ /* 0x000fca00078e0207 */
[----:B------:R-:W-:Y:S01]  /*1080*/  IADD3 R15, PT, PT, R4, R6, R9 ;  /* 0x00000006040f7210 */ /* 0x000fe20007ffe009 */
[----:B0-----:R-:W-:-:S04]  /*1090*/  IMAD.WIDE R4, R10, 0x4, R12 ;  /* 0x000000040a047825 */ /* 0x001fc800078e020c */
[----:B------:R-:W-:Y:S02]  /*10a0*/  IMAD.WIDE R12, R15, 0x4, R12 ;  /* 0x000000040f0c7825 */ /* 0x000fe400078e020c */
[----:B------:R-:W2:Y:S04]  /*10b0*/  LDG.E R5, desc[UR36][R4.64] ;  /* 0x0000002404057981 */ /* 0x000ea8000c1e1900 */
[----:B------:R-:W2:Y:S01]  /*10c0*/  LDG.E R12, desc[UR36][R12.64] ;  /* 0x000000240c0c7981 */ /* 0x000ea2000c1e1900 */
[----:B------:R-:W-:Y:S02]  /*10d0*/  IMAD.MOV.U32 R14, RZ, RZ, 0x1 ;  /* 0x00000001ff0e7424 */ /* 0x000fe400078e00ff */
[----:B------:R-:W-:Y:S01]  /*10e0*/  IMAD.MOV.U32 R11, RZ, RZ, R9 ;  /* 0x000000ffff0b7224 */ /* 0x000fe200078e0009 */
[----:B--2---:R-:W-:-:S04]  /*10f0*/  FSETP.GT.AND P0, PT, R12, R5, PT ;  /* 0x000000050c00720b */ /* 0x004fc80003f04000 */
[----:B------:R-:W-:-:S09]  /*1100*/  SEL R10, R15, R10, P0 ;  /* 0x0000000a0f0a7207 */ /* 0x000fd20000000000 */
.L_x_19:
[----:B------:R-:W-:Y:S05]  /*1110*/  BSYNC.RECONVERGENT B1 ;  /* 0x0000000000017941 */ /* 0x000fea0003800200 */
.L_x_18:
[----:B------:R-:W-:-:S05]  /*1120*/  VIADD R9, R9, 0x1 ;  /* 0x0000000109097836 */ /* 0x000fca0000000000 */
[----:B------:R-:W-:-:S13]  /*1130*/  ISETP.NE.AND P0, PT, R9, 0x2, PT ;  /* 0x000000020900780c */ /* 0x000fda0003f05270 */
[----:B------:R-:W-:Y:S05]  /*1140*/  @P0 BRA `(.L_x_20) ;  /* 0xfffffff400dc0947 */ /* 0x000fea000383ffff */
[----:B------:R-:W-:Y:S05]  /*1150*/  BSYNC.RECONVERGENT B0 ;  /* 0x0000000000007941 */ /* 0x000fea0003800200 */
.L_x_13:
[----:B------:R-:W2:Y:S02]  /*1160*/  LD.E R3, desc[UR36][R18.64] ;  /* 0x0000002412037980 */ /* 0x000ea4000c101900 */
[----:B--2---:R-:W-:-:S13]  /*1170*/  ISETP.NE.AND P0, PT, R3, R10, PT ;  /* 0x0000000a0300720c */ /* 0x004fda0003f05270 */
[----:B------:R-:W-:Y:S05]  /*1180*/  @!P0 BRA `(.L_x_21) ;  /* 0x0000000000208947 */ /* 0x000fea0003800000 */
[----:B------:R-:W-:-:S07]  /*1190*/  IMAD.MOV.U32 R5, RZ, RZ, RZ ;  /* 0x000000ffff057224 */ /* 0x000fce00078e00ff */
.L_x_22:
[----:B------:R-:W-:-:S04]  /*11a0*/  IADD3 R5, PT, PT, R5, 0x1, RZ ;  /* 0x0000000105057810 */ /* 0x000fc80007ffe0ff */
[----:B------:R-:W-:-:S13]  /*11b0*/  ISETP.NE.AND P0, PT, R5, R29, PT ;  /* 0x0000001d0500720c */ /* 0x000fda0003f05270 */
[----:B------:R-:W-:Y:S05]  /*11c0*/  @!P0 BRA `(.L_x_10) ;  /* 0x0000000000d08947 */ /* 0x000fea0003800000 */
[----:B------:R-:W-:-:S06]  /*11d0*/  IMAD.WIDE.U32 R2, R5, 0x4, R18 ;  /* 0x0000000405027825 */ /* 0x000fcc00078e0012 */
[----:B------:R-:W2:Y:S02]  /*11e0*/  LD.E R3, desc[UR36][R2.64] ;  /* 0x0000002402037980 */ /* 0x000ea4000c101900 */
[----:B--2---:R-:W-:-:S13]  /*11f0*/  ISETP.NE.AND P0, PT, R3, R10, PT ;  /* 0x0000000a0300720c */ /* 0x004fda0003f05270 */
[----:B------:R-:W-:Y:S05]  /*1200*/  @P0 BRA `(.L_x_22) ;  /* 0xfffffffc00e40947 */ /* 0x000fea000383ffff */
.L_x_21:
[----:B------:R-:W-:Y:S01]  /*1210*/  IMAD.IADD R31, R26, 0x1, R29 ;  /* 0x000000011a1f7824 */ /* 0x000fe200078e021d */
[----:B------:R-:W-:Y:S04]  /*1220*/  BSSY.RECONVERGENT B0, `(.L_x_23) ;  /* 0x000002b000007945 */ /* 0x000fe80003800200 */
[----:B------:R-:W-:Y:S01]  /*1230*/  LOP3.LUT P0, RZ, R31, 0x1ff, RZ, 0xc0, !PT ;  /* 0x000001ff1fff7812 */ /* 0x000fe2000780c0ff */
[----:B------:R-:W0:-:S12]  /*1240*/  BMOV.32.CLEAR R30, B0 ;  /* 0x00000000001e7355 */ /* 0x000e180000100000 */
[----:B0-----:R-:W-:Y:S05]  /*1250*/  @P0 BRA `(.L_x_24) ;  /* 0x0000000000980947 */ /* 0x001fea0003800000 */
[----:B------:R-:W-:Y:S01]  /*1260*/  MOV R2, 0x0 ;  /* 0x0000000000027802 */ /* 0x000fe20000000f00 */
[----:B------:R-:W-:Y:S02]  /*1270*/  IMAD.MOV.U32 R4, RZ, RZ, 0x800 ;  /* 0x00000800ff047424 */ /* 0x000fe400078e00ff */
[----:B------:R-:W-:-:S03]  /*1280*/  IMAD.MOV.U32 R5, RZ, RZ, 0x0 ;  /* 0x00000000ff057424 */ /* 0x000fc600078e00ff */
[----:B------:R-:W0:Y:S01]  /*1290*/  LDC.64 R2, c[0x4][R2] ;  /* 0x0100000002027b82 */ /* 0x000e220000000a00 */
[----:B------:R-:W-:Y:S01]  /*12a0*/  IMAD.WIDE R4, R31, 0x4, R4 ;  /* 0x000000041f047825 */ /* 0x000fe200078e0204 */
[----:B------:R-:W-:Y:S06]  /*12b0*/  BMOV.32.CLEAR RZ, B0 ;  /* 0x0000000000ff7355 */ /* 0x000fec0000100000 */
[----:B------:R-:W-:-:S07]  /*12c0*/  LEPC R20, `(.L_x_25) ;  /* 0x000000001014794e */ /* 0x000fce0000000000 */
[----:B0-----:R-:W-:Y:S05]  /*12d0*/  CALL.ABS.NOINC R2 ;  /* 0x0000000002007343 */ /* 0x001fea0003c00000 */
.L_x_25:
[----:B------:R-:W-:Y:S01]  /*12e0*/  MOV R2, 0x8 ;  /* 0x0000000800027802 */ /* 0x000fe20000000f00 */
[----:B------:R-:W-:Y:S05]  /*12f0*/  BMOV.32.CLEAR RZ, B0 ;  /* 0x0000000000ff7355 */ /* 0x000fea0000100000 */
[----:B------:R-:W0:Y:S01]  /*1300*/  LDC.64 R2, c[0x4][R2] ;  /* 0x0100000002027b82 */ /* 0x000e220000000a00 */
[----:B------:R-:W-:Y:S01]  /*1310*/  ISETP.GE.AND P0, PT, R31, 0x4, PT ;  /* 0x000000041f00780c */ /* 0x000fe20003f06270 */
[----:B------:R-:W-:Y:S01]  /*1320*/  BSSY.RECONVERGENT B0, `(.L_x_26) ;  /* 0x0000012000007945 */ /* 0x000fe20003800200 */
[----:B------:R-:W-:Y:S01]  /*1330*/  IMAD.MOV.U32 R16, RZ, RZ, R4 ;  /* 0x000000ffff107224 */ /* 0x000fe200078e0004 */
[----:B------:R-:W-:-:S10]  /*1340*/  MOV R17, R5 ;  /* 0x0000000500117202 */ /* 0x000fd40000000f00 */
[----:B------:R-:W-:Y:S05]  /*1350*/  @!P0 BRA `(.L_x_27) ;  /* 0x0000000000388947 */ /* 0x000fea0003800000 */
[----:B------:R-:W-:-:S07]  /*1360*/  IMAD.MOV.U32 R9, RZ, RZ, RZ ;  /* 0x000000ffff097224 */ /* 0x000fce00078e00ff */
.L_x_28:
[----:B------:R-:W-:-:S05]  /*1370*/  IMAD.WIDE.U32 R6, R9, 0x4, R18 ;  /* 0x0000000409067825 */ /* 0x000fca00078e0012 */
[----:B-1----:R-:W2:Y:S01]  /*1380*/  LD.E R11, desc[UR36][R6.64] ;  /* 0x00000024060b7980 */ /* 0x002ea2000c101900 */
[----:B------:R-:W-:-:S05]  /*1390*/  IMAD.WIDE.U32 R4, R9, 0x4, R16 ;  /* 0x0000000409047825 */ /* 0x000fca00078e0010 */
[----:B--2---:R1:W-:Y:S04]  /*13a0*/  ST.E desc[UR36][R4.64], R11 ;  /* 0x0000000b04007985 */ /* 0x0043e8000c101924 */
[----:B------:R-:W2:Y:S04]  /*13b0*/  LD.E R13, desc[UR36][R6.64+0x4] ;  /* 0x00000424060d7980 */ /* 0x000ea8000c101900 */
[----:B--2---:R1:W-:Y:S04]  /*13c0*/  ST.E desc[UR36][R4.64+0x4], R13 ;  /* 0x0000040d04007985 */ /* 0x0043e8000c101924 */
[----:B------:R-:W2:Y:S04]  /*13d0*/  LD.E R15, desc[UR36][R6.64+0x8] ;  /* 0x00000824060f7980 */ /* 0x000ea8000c101900 */
[----:B--2---:R1:W-:Y:S04]  /*13e0*/  ST.E desc[UR36][R4.64+0x8], R15 ;  /* 0x0000080f04007985 */ /* 0x0043e8000c101924 */
[----:B------:R-:W2:Y:S01]  /*13f0*/  LD.E R21, desc[UR36][R6.64+0xc] ;  /* 0x00000c2406157980 */ /* 0x000ea2000c101900 */
[----:B------:R-:W-:-:S05]  /*1400*/  VIADD R9, R9, 0x4 ;  /* 0x0000000409097836 */ /* 0x000fca0000000000 */
[----:B------:R-:W-:Y:S01]  /*1410*/  ISETP.NE.AND P0, PT, R9, R31, PT ;  /* 0x0000001f0900720c */ /* 0x000fe20003f05270 */
[----:B--2---:R1:W-:-:S12]  /*1420*/  ST.E desc[UR36][R4.64+0xc], R21 ;  /* 0x00000c1504007985 */ /* 0x0043d8000c101924 */
[----:B------:R-:W-:Y:S05]  /*1430*/  @P0 BRA `(.L_x_28) ;  /* 0xfffffffc00cc0947 */ /* 0x000fea000383ffff */
.L_x_27:
[----:B------:R-:W-:Y:S05]  /*1440*/  BSYNC.RECONVERGENT B0 ;  /* 0x0000000000007941 */ /* 0x000fea0003800200 */
.L_x_26:
[----:B-1----:R-:W-:Y:S02]  /*1450*/  IMAD.MOV.U32 R4, RZ, RZ, R18 ;  /* 0x000000ffff047224 */ /* 0x002fe400078e0012 */
[----:B------:R-:W-:Y:S01]  /*1460*/  IMAD.MOV.U32 R5, RZ, RZ, R19 ;  /* 0x000000ffff057224 */ /* 0x000fe200078e0013 */
[----:B------:R-:W-:Y:S06]  /*1470*/  BMOV.32.CLEAR RZ, B0 ;  /* 0x0000000000ff7355 */ /* 0x000fec0000100000 */
[----:B------:R-:W-:-:S07]  /*1480*/  LEPC R20, `(.L_x_29) ;  /* 0x000000001014794e */ /* 0x000fce0000000000 */
[----:B0-----:R-:W-:Y:S05]  /*1490*/  CALL.ABS.NOINC R2 ;  /* 0x0000000002007343 */ /* 0x001fea0003c00000 */
.L_x_29:
[----:B------:R-:W-:Y:S01]  /*14a0*/  MOV R18, R16 ;  /* 0x0000001000127202 */ /* 0x000fe20000000f00 */
[----:B------:R-:W-:-:S07]  /*14b0*/  IMAD.MOV.U32 R19, RZ, RZ, R17 ;  /* 0x000000ffff137224 */ /* 0x000fce00078e0011 */
.L_x_24:
[----:B------:R0:W-:Y:S05]  /*14c0*/  BMOV.32 B0, R30 ;  /* 0x0000001e00007356 */ /* 0x0001ea0000000000 */
[----:B------:R-:W-:Y:S05]  /*14d0*/  BSYNC.RECONVERGENT B0 ;  /* 0x0000000000007941 */ /* 0x000fea0003800200 */
.L_x_23:
[----:B------:R-:W-:-:S04]  /*14e0*/  IMAD.WIDE R2, R31, 0x4, R18 ;  /* 0x000000041f027825 */ /* 0x000fc800078e0212 */
[----:B------:R-:W-:Y:S01]  /*14f0*/  VIADD R26, R26, 0x1 ;  /* 0x000000011a1a7836 */ /* 0x000fe20000000000 */
[----:B------:R1:W-:Y:S06]  /*1500*/  ST.E desc[UR36][R2.64], R22 ;  /* 0x0000001602007985 */ /* 0x0003ec000c101924 */
.L_x_10:
[----:B------:R-:W-:Y:S05]  /*1510*/  BSYNC.RECONVERGENT B10 ;  /* 0x00000000000a7941 */ /* 0x000fea0003800200 */
.L_x_9:
[----:B-1----:R-:W-:-:S07]  /*1520*/  IMAD.MOV.U32 R22, RZ, RZ, -0x1 ;  /* 0xffffffffff167424 */ /* 0x002fce00078e00ff */
.L_x_67:
[----:B01---5:R-:W-:Y:S01]  /*1530*/  IMAD.WIDE.U32 R2, R27, 0x4, R18 ;  /* 0x000000041b027825 */ /* 0x023fe200078e0012 */
[----:B------:R-:W0:Y:S05]  /*1540*/  LDCU UR4, c[0x0][0x39c] ;  /* 0x00007380ff0477ac */ /* 0x000e2a0008000800 */
[----:B------:R1:W5:Y:S01]  /*1550*/  LD.E R2, desc[UR36][R2.64] ;  /* 0x0000002402027980 */ /* 0x000362000c101900 */
[----:B------:R-:W-:Y:S01]  /*1560*/  BSSY.RECONVERGENT B10, `(.L_x_30) ;  /* 0x00002c10000a7945 */ /* 0x000fe20003800200 */
[----:B------:R-:W-:Y:S01]  /*1570*/  LOP3.LUT R0, RZ, R23, RZ, 0x33, !PT ;  /* 0x00000017ff007212 */ /* 0x000fe200078e33ff */
[----:B0-----:R-:W-:-:S09]  /*1580*/  UISETP.NE.AND UP0, UPT, UR4, 0x3, UPT ;  /* 0x000000030400788c */ /* 0x001fd2000bf05270 */
[----:B-1----:R-:W-:Y:S05]  /*1590*/  BRA.U !UP0, `(.L_x_31) ;  /* 0x0000000108fc7547 */ /* 0x002fea000b800000 */
[----:B------:R-:W-:-:S09]  /*15a0*/  UISETP.NE.AND UP0, UPT, UR4, 0x2, UPT ;  /* 0x000000020400788c */ /* 0x000fd2000bf05270 */
[----:B------:R-:W-:Y:S05]  /*15b0*/  BRA.U UP0, `(.L_x_32) ;  /* 0x0000002900ec7547 */ /* 0x000fea000b800000 */
[----:B------:R-:W0:Y:S02]  /*15c0*/  LDC.64 R4, c[0x0][0x3a0] ;  /* 0x0000e800ff047b82 */ /* 0x000e240000000a00 */
[----:B0-----:R-:W2:Y:S01]  /*15d0*/  LDG.E R3, desc[UR36][R4.64] ;  /* 0x0000002404037981 */ /* 0x001ea2000c1e1900 */
[----:B-----5:R-:W-:Y:S02]  /*15e0*/  IABS R8, R2 ;  /* 0x0000000200087213 */ /* 0x020fe40000000000 */
[----:B------:R-:W-:Y:S02]  /*15f0*/  ISETP.GE.AND P2, PT, R2, RZ, PT ;  /* 0x000000ff0200720c */ /* 0x000fe40003f46270 */
[-C--:B--2---:R-:W-:Y:S02]  /*1600*/  IABS R10, R3.reuse ;  /* 0x00000003000a7213 */ /* 0x084fe40000000000 */
[----:B------:R-:W-:Y:S02]  /*1610*/  IABS R12, R3 ;  /* 0x00000003000c7213 */ /* 0x000fe40000000000 */
[----:B------:R-:W0:Y:S08]  /*1620*/  I2F.RP R9, R10 ;  /* 0x0000000a00097306 */ /* 0x000e300000209400 */
[----:B0-----:R-:W0:Y:S02]  /*1630*/  MUFU.RCP R9, R9 ;  /* 0x0000000900097308 */ /* 0x001e240000001000 */
[----:B0-----:R-:W-:-:S02]  /*1640*/  VIADD R6, R9, 0xffffffe ;  /* 0x0ffffffe09067836 */ /* 0x001fc40000000000 */
[----:B------:R-:W-:-:S04]  /*1650*/  IMAD.MOV R9, RZ, RZ, -R12 ;  /* 0x000000ffff097224 */ /* 0x000fc800078e0a0c */
[----:B------:R0:W1:Y:S02]  /*1660*/  F2I.FTZ.U32.TRUNC.NTZ R7, R6 ;  /* 0x0000000600077305 */ /* 0x000064000021f000 */
[----:B0-----:R-:W-:Y:S01]  /*1670*/  IMAD.MOV.U32 R6, RZ, RZ, RZ ;  /* 0x000000ffff067224 */ /* 0x001fe200078e00ff */
[----:B-1----:R-:W-:-:S05]  /*1680*/  IADD3 R11, PT, PT, RZ, -R7, RZ ;  /* 0x80000007ff0b7210 */ /* 0x002fca0007ffe0ff */
[----:B------:R-:W-:-:S04]  /*1690*/  IMAD R11, R11, R10, RZ ;  /* 0x0000000a0b0b7224 */ /* 0x000fc800078e02ff */
[----:B------:R-:W-:-:S06]  /*16a0*/  IMAD.HI.U32 R7, R7, R11, R6 ;  /* 0x0000000b07077227 */ /* 0x000fcc00078e0006 */
[----:B------:R-:W-:-:S04]  /*16b0*/  IMAD.HI.U32 R7, R7, R8, RZ ;  /* 0x0000000807077227 */ /* 0x000fc800078e00ff */
[----:B------:R-:W-:-:S05]  /*16c0*/  IMAD R7, R7, R9, R8 ;  /* 0x0000000907077224 */ /* 0x000fca00078e0208 */
[----:B------:R-:W-:-:S13]  /*16d0*/  ISETP.GT.U32.AND P0, PT, R10, R7, PT ;  /* 0x000000070a00720c */ /* 0x000fda0003f04070 */
[----:B------:R-:W-:Y:S01]  /*16e0*/  @!P0 IMAD.IADD R7, R7, 0x1, -R10 ;  /* 0x0000000107078824 */ /* 0x000fe200078e0a0a */
[----:B------:R-:W-:-:S04]  /*16f0*/  ISETP.NE.AND P0, PT, R3, RZ, PT ;  /* 0x000000ff0300720c */ /* 0x000fc80003f05270 */
[----:B------:R-:W-:-:S13]  /*1700*/  ISETP.GT.U32.AND P1, PT, R10, R7, PT ;  /* 0x000000070a00720c */ /* 0x000fda0003f24070 */
[----:B------:R-:W-:-:S05]  /*1710*/  @!P1 IMAD.IADD R7, R7, 0x1, -R10 ;  /* 0x0000000107079824 */ /* 0x000fca00078e0a0a */
[----:B------:R-:W-:Y:S02]  /*1720*/  @!P2 IADD3 R7, PT, PT, -R7, RZ, RZ ;  /* 0x000000ff0707a210 */ /* 0x000fe40007ffe1ff */
[----:B------:R-:W-:-:S04]  /*1730*/  @!P0 LOP3.LUT R7, RZ, R3, RZ, 0x33, !PT ;  /* 0x00000003ff078212 */ /* 0x000fc800078e33ff */
[----:B------:R-:W-:-:S13]  /*1740*/  ISETP.GT.AND P0, PT, R7, R24, PT ;  /* 0x000000180700720c */ /* 0x000fda0003f04270 */
[----:B------:R-:W-:Y:S05]  /*1750*/  @!P0 BRA `(.L_x_32) ;  /* 0x0000002800848947 */ /* 0x000fea0003800000 */
[----:B------:R-:W-:-:S05]  /*1760*/  IMAD.IADD R12, R7, 0x1, R25 ;  /* 0x00000001070c7824 */ /* 0x000fca00078e0219 */
[----:B------:R-:W-:-:S13]  /*1770*/  ISETP.GE.AND P0, PT, R12, R3, PT ;  /* 0x000000030c00720c */ /* 0x000fda0003f06270 */
[----:B------:R-:W-:Y:S05]  /*1780*/  @P0 BRA `(.L_x_32) ;  /* 0x0000002800780947 */ /* 0x000fea0003800000 */
[-C--:B------:R-:W-:Y:S02]  /*1790*/  IABS R11, R3.reuse ;  /* 0x00000003000b7213 */ /* 0x080fe40000000000 */
[----:B------:R-:W-:Y:S02]  /*17a0*/  LOP3.LUT R2, R2, R3, RZ, 0x3c, !PT ;  /* 0x0000000302027212 */ /* 0x000fe400078e3cff */
[----:B------:R-:W0:Y:S02]  /*17b0*/  I2F.RP R9, R11 ;  /* 0x0000000b00097306 */ /* 0x000e240000209400 */
[----:B------:R-:W-:-:S06]  /*17c0*/  ISETP.GE.AND P2, PT, R2, RZ, PT ;  /* 0x000000ff0200720c */ /* 0x000fcc0003f46270 */
[----:B0-----:R-:W0:Y:S02]  /*17d0*/  MUFU.RCP R9, R9 ;  /* 0x0000000900097308 */ /* 0x001e240000001000 */
[----:B0-----:R-:W-:-:S06]  /*17e0*/  VIADD R6, R9, 0xffffffe ;  /* 0x0ffffffe09067836 */ /* 0x001fcc0000000000 */
[----:B------:R0:W1:Y:S02]  /*17f0*/  F2I.FTZ.U32.TRUNC.NTZ R7, R6 ;  /* 0x0000000600077305 */ /* 0x000064000021f000 */
[----:B0-----:R-:W-:Y:S02]  /*1800*/  IMAD.MOV.U32 R6, RZ, RZ, RZ ;  /* 0x000000ffff067224 */ /* 0x001fe400078e00ff */
[----:B-1----:R-:W-:-:S04]  /*1810*/  IMAD.MOV R10, RZ, RZ, -R7 ;  /* 0x000000ffff0a7224 */ /* 0x002fc800078e0a07 */
[----:B------:R-:W-:Y:S01]  /*1820*/  IMAD R13, R10, R11, RZ ;  /* 0x0000000b0a0d7224 */ /* 0x000fe200078e02ff */
[----:B------:R-:W-:-:S03]  /*1830*/  IABS R10, R3 ;  /* 0x00000003000a7213 */ /* 0x000fc60000000000 */
        /* <DEDUP_REMOVED lines=8> */
[----:B------:R-:W-:-:S13]  /*18c0*/  ISETP.GE.U32.AND P0, PT, R8, R11, PT ;  /* 0x0000000b0800720c */ /* 0x000fda0003f06070 */
[----:B------:R-:W-:-:S04]  /*18d0*/  @P0 VIADD R7, R7, 0x1 ;  /* 0x0000000107070836 */ /* 0x000fc80000000000 */
[----:B------:R-:W-:Y:S01]  /*18e0*/  @!P2 IMAD.MOV R7, RZ, RZ, -R7 ;  /* 0x000000ffff07a224 */ /* 0x000fe200078e0a07 */
[----:B------:R-:W-:-:S04]  /*18f0*/  @!P1 LOP3.LUT R7, RZ, R3, RZ, 0x33, !PT ;  /* 0x00000003ff079212 */ /* 0x000fc800078e33ff */
[----:B------:R-:W-:-:S13]  /*1900*/  ISETP.GT.AND P0, PT, R7, R0, PT ;  /* 0x000000000700720c */ /* 0x000fda0003f04270 */
[----:B------:R-:W-:Y:S05]  /*1910*/  @!P0 BRA `(.L_x_32) ;  /* 0x0000002800148947 */ /* 0x000fea0003800000 */
[----:B------:R-:W2:Y:S01]  /*1920*/  LDG.E R0, desc[UR36][R4.64+0x4] ;  /* 0x0000042404007981 */ /* 0x000ea2000c1e1900 */
[----:B------:R-:W-:-:S04]  /*1930*/  IADD3 R7, PT, PT, R7, R23, RZ ;  /* 0x0000001707077210 */ /* 0x000fc80007ffe0ff */
[----:B--2---:R-:W-:-:S13]  /*1940*/  ISETP.GE.AND P0, PT, R7, R0, PT ;  /* 0x000000000700720c */ /* 0x004fda0003f06270 */
[----:B------:R-:W-:Y:S05]  /*1950*/  @P0 BRA `(.L_x_32) ;  /* 0x0000002800040947 */ /* 0x000fea0003800000 */
[----:B------:R-:W-:Y:S02]  /*1960*/  IMAD R2, R3, R7, R12 ;  /* 0x0000000703027224 */ /* 0x000fe400078e020c */
[----:B------:R-:W-:Y:S01]  /*1970*/  IMAD.MOV.U32 R6, RZ, RZ, RZ ;  /* 0x000000ffff067224 */ /* 0x000fe200078e00ff */
[----:B------:R-:W-:Y:S06]  /*1980*/  BRA `(.L_x_33) ;  /* 0x0000000400d87947 */ /* 0x000fec0003800000 */
.L_x_31:
[----:B------:R-:W0:Y:S02]  /*1990*/  LDC.64 R4, c[0x0][0x3a0] ;  /* 0x0000e800ff047b82 */ /* 0x000e240000000a00 */
[----:B0-----:R-:W2:Y:S01]  /*19a0*/  LDG.E R3, desc[UR36][R4.64] ;  /* 0x0000002404037981 */ /* 0x001ea2000c1e1900 */
[----:B-----5:R-:W-:Y:S02]  /*19b0*/  IABS R12, R2 ;  /* 0x00000002000c7213 */ /* 0x020fe40000000000 */
[----:B------:R-:W-:Y:S02]  /*19c0*/  ISETP.GE.AND P1, PT, R2, RZ, PT ;  /* 0x000000ff0200720c */ /* 0x000fe40003f26270 */
[-C--:B--2---:R-:W-:Y:S02]  /*19d0*/  IABS R9, R3.reuse ;  /* 0x0000000300097213 */ /* 0x084fe40000000000 */
[----:B------:R-:W-:Y:S02]  /*19e0*/  IABS R13, R3 ;  /* 0x00000003000d7213 */ /* 0x000fe40000000000 */
[----:B------:R-:W0:Y:S01]  /*19f0*/  I2F.RP R10, R9 ;  /* 0x00000009000a7306 */ /* 0x000e220000209400 */
[----:B------:R-:W-:-:S07]  /*1a00*/  ISETP.NE.AND P2, PT, R3, RZ, PT ;  /* 0x000000ff0300720c */ /* 0x000fce0003f45270 */
[----:B0-----:R-:W0:Y:S02]  /*1a10*/  MUFU.RCP R10, R10 ;  /* 0x0000000a000a7308 */ /* 0x001e240000001000 */
[----:B0-----:R-:W-:-:S06]  /*1a20*/  VIADD R6, R10, 0xffffffe ;  /* 0x0ffffffe0a067836 */ /* 0x001fcc0000000000 */
[----:B------:R0:W1:Y:S02]  /*1a30*/  F2I.FTZ.U32.TRUNC.NTZ R7, R6 ;  /* 0x0000000600077305 */ /* 0x000064000021f000 */
[----:B0-----:R-:W-:Y:S02]  /*1a40*/  HFMA2 R6, -RZ, RZ, 0, 0 ;  /* 0x00000000ff067431 */ /* 0x001fe400000001ff */
[----:B-1----:R-:W-:-:S04]  /*1a50*/  IMAD.MOV R8, RZ, RZ, -R7 ;  /* 0x000000ffff087224 */ /* 0x002fc800078e0a07 */
[----:B------:R-:W-:Y:S02]  /*1a60*/  IMAD R11, R8, R9, RZ ;  /* 0x00000009080b7224 */ /* 0x000fe400078e02ff */
[----:B------:R-:W-:Y:S02]  /*1a70*/  IMAD.MOV.U32 R8, RZ, RZ, R12 ;  /* 0x000000ffff087224 */ /* 0x000fe400078e000c */
[----:B------:R-:W-:-:S04]  /*1a80*/  IMAD.HI.U32 R11, R7, R11, R6 ;  /* 0x0000000b070b7227 */ /* 0x000fc800078e0006 */
[----:B------:R-:W-:Y:S02]  /*1a90*/  IMAD.MOV R7, RZ, RZ, -R13 ;  /* 0x000000ffff077224 */ /* 0x000fe400078e0a0d */
[----:B------:R-:W-:-:S04]  /*1aa0*/  IMAD.HI.U32 R11, R11, R8, RZ ;  /* 0x000000080b0b7227 */ /* 0x000fc800078e00ff */
[----:B------:R-:W-:-:S05]  /*1ab0*/  IMAD R10, R11, R7, R8 ;  /* 0x000000070b0a7224 */ /* 0x000fca00078e0208 */
[----:B------:R-:W-:-:S13]  /*1ac0*/  ISETP.GT.U32.AND P0, PT, R9, R10, PT ;  /* 0x0000000a0900720c */ /* 0x000fda0003f04070 */
[----:B------:R-:W-:-:S05]  /*1ad0*/  @!P0 IMAD.IADD R10, R10, 0x1, -R9 ;  /* 0x000000010a0a8824 */ /* 0x000fca00078e0a09 */
[----:B------:R-:W-:-:S13]  /*1ae0*/  ISETP.GT.U32.AND P0, PT, R9, R10, PT ;  /* 0x0000000a0900720c */ /* 0x000fda0003f04070 */
[----:B------:R-:W-:-:S04]  /*1af0*/  @!P0 IMAD.IADD R10, R10, 0x1, -R9 ;  /* 0x000000010a0a8824 */ /* 0x000fc800078e0a09 */
[----:B------:R-:W-:Y:S01]  /*1b00*/  @!P1 IMAD.MOV R10, RZ, RZ, -R10 ;  /* 0x000000ffff0a9224 */ /* 0x000fe200078e0a0a */
[----:B------:R-:W-:-:S04]  /*1b10*/  @!P2 LOP3.LUT R10, RZ, R3, RZ, 0x33, !PT ;  /* 0x00000003ff0aa212 */ /* 0x000fc800078e33ff */
[----:B------:R-:W-:-:S13]  /*1b20*/  ISETP.GT.AND P0, PT, R10, R24, PT ;  /* 0x000000180a00720c */ /* 0x000fda0003f04270 */
[----:B------:R-:W-:Y:S05]  /*1b30*/  @!P0 BRA `(.L_x_32) ;  /* 0x00000024008c8947 */ /* 0x000fea0003800000 */
[----:B------:R-:W-:-:S04]  /*1b40*/  IADD3 R10, PT, PT, R10, R25, RZ ;  /* 0x000000190a0a7210 */ /* 0x000fc80007ffe0ff */
[----:B------:R-:W-:-:S13]  /*1b50*/  ISETP.GE.AND P0, PT, R10, R3, PT ;  /* 0x000000030a00720c */ /* 0x000fda0003f06270 */
[----:B------:R-:W-:Y:S05]  /*1b60*/  @P0 BRA `(.L_x_32) ;  /* 0x0000002400800947 */ /* 0x000fea0003800000 */
[----:B------:R-:W2:Y:S01]  /*1b70*/  LDG.E R9, desc[UR36][R4.64+0x4] ;  /* 0x0000042404097981 */ /* 0x000ea2000c1e1900 */
[-C--:B------:R-:W-:Y:S02]  /*1b80*/  IABS R12, R3.reuse ;  /* 0x00000003000c7213 */ /* 0x080fe40000000000 */
[----:B------:R-:W-:Y:S02]  /*1b90*/  IABS R16, R3 ;  /* 0x0000000300107213 */ /* 0x000fe40000000000 */
[----:B------:R-:W0:Y:S08]  /*1ba0*/  I2F.RP R14, R12 ;  /* 0x0000000c000e7306 */ /* 0x000e300000209400 */
[----:B0-----:R-:W0:Y:S02]  /*1bb0*/  MUFU.RCP R14, R14 ;  /* 0x0000000e000e7308 */ /* 0x001e240000001000 */
[----:B0-----:R-:W-:-:S06]  /*1bc0*/  VIADD R6, R14, 0xffffffe ;  /* 0x0ffffffe0e067836 */ /* 0x001fcc0000000000 */
[----:B------:R0:W1:Y:S02]  /*1bd0*/  F2I.FTZ.U32.TRUNC.NTZ R7, R6 ;  /* 0x0000000600077305 */ /* 0x000064000021f000 */
[----:B0-----:R-:W-:Y:S02]  /*1be0*/  IMAD.MOV.U32 R6, RZ, RZ, RZ ;  /* 0x000000ffff067224 */ /* 0x001fe400078e00ff */
[----:B-1----:R-:W-:-:S04]  /*1bf0*/  IMAD.MOV R15, RZ, RZ, -R7 ;  /* 0x000000ffff0f7224 */ /* 0x002fc800078e0a07 */
[----:B------:R-:W-:-:S04]  /*1c00*/  IMAD R15, R15, R12, RZ ;  /* 0x0000000c0f0f7224 */ /* 0x000fc800078e02ff */
[----:B------:R-:W-:-:S04]  /*1c10*/  IMAD.HI.U32 R15, R7, R15, R6 ;  /* 0x0000000f070f7227 */ /* 0x000fc800078e0006 */
[----:B------:R-:W-:Y:S02]  /*1c20*/  IMAD.MOV R6, RZ, RZ, -R16 ;  /* 0x000000ffff067224 */ /* 0x000fe400078e0a10 */
[----:B------:R-:W-:-:S04]  /*1c30*/  IMAD.HI.U32 R15, R15, R8, RZ ;  /* 0x000000080f0f7227 */ /* 0x000fc800078e00ff */
[----:B------:R-:W-:-:S05]  /*1c40*/  IMAD R7, R15, R6, R8 ;  /* 0x000000060f077224 */ /* 0x000fca00078e0208 */
[----:B------:R-:W-:-:S13]  /*1c50*/  ISETP.GT.U32.AND P0, PT, R12, R7, PT ;  /* 0x000000070c00720c */ /* 0x000fda0003f04070 */
[-C--:B------:R-:W-:Y:S01]  /*1c60*/  @!P0 IADD3 R7, PT, PT, R7, -R12.reuse, RZ ;  /* 0x8000000c07078210 */ /* 0x080fe20007ffe0ff */
[----:B------:R-:W-:Y:S01]  /*1c70*/  @!P0 VIADD R15, R15, 0x1 ;  /* 0x000000010f0f8836 */ /* 0x000fe20000000000 */
[----:B------:R-:W-:Y:S02]  /*1c80*/  ISETP.NE.AND P0, PT, R3, RZ, PT ;  /* 0x000000ff0300720c */ /* 0x000fe40003f05270 */
[----:B------:R-:W-:Y:S02]  /*1c90*/  ISETP.GE.U32.AND P1, PT, R7, R12, PT ;  /* 0x0000000c0700720c */ /* 0x000fe40003f26070 */
[----:B------:R-:W-:-:S04]  /*1ca0*/  LOP3.LUT R12, R2, R3, RZ, 0x3c, !PT ;  /* 0x00000003020c7212 */ /* 0x000fc800078e3cff */
[----:B------:R-:W-:-:S07]  /*1cb0*/  ISETP.GE.AND P2, PT, R12, RZ, PT ;  /* 0x000000ff0c00720c */ /* 0x000fce0003f46270 */
[----:B------:R-:W-:-:S04]  /*1cc0*/  @P1 VIADD R15, R15, 0x1 ;  /* 0x000000010f0f1836 */ /* 0x000fc80000000000 */
[----:B------:R-:W-:-:S04]  /*1cd0*/  IMAD.MOV.U32 R12, RZ, RZ, R15 ;  /* 0x000000ffff0c7224 */ /* 0x000fc800078e000f */
[----:B------:R-:W-:Y:S01]  /*1ce0*/  @!P2 IMAD.MOV R12, RZ, RZ, -R12 ;  /* 0x000000ffff0ca224 */ /* 0x000fe200078e0a0c */
[----:B------:R-:W-:-:S04]  /*1cf0*/  @!P0 LOP3.LUT R12, RZ, R3, RZ, 0x33, !PT ;  /* 0x00000003ff0c8212 */ /* 0x000fc800078e33ff */
[----:B------:R-:W-:Y:S02]  /*1d00*/  ISETP.GE.AND P2, PT, R12, RZ, PT ;  /* 0x000000ff0c00720c */ /* 0x000fe40003f46270 */
[-C--:B--2---:R-:W-:Y:S02]  /*1d10*/  IABS R11, R9.reuse ;  /* 0x00000009000b7213 */ /* 0x084fe40000000000 */
[----:B------:R-:W-:Y:S02]  /*1d20*/  IABS R15, R9 ;  /* 0x00000009000f7213 */ /* 0x000fe40000000000 */
[----:B------:R-:W0:Y:S03]  /*1d30*/  I2F.RP R13, R11 ;  /* 0x0000000b000d7306 */ /* 0x000e260000209400 */
[----:B------:R-:W-:-:S05]  /*1d40*/  IMAD.MOV R15, RZ, RZ, -R15 ;  /* 0x000000ffff0f7224 */ /* 0x000fca00078e0a0f */
[----:B0-----:R-:W0:Y:S02]  /*1d50*/  MUFU.RCP R13, R13 ;  /* 0x0000000d000d7308 */ /* 0x001e240000001000 */
[----:B0-----:R-:W-:-:S06]  /*1d60*/  VIADD R6, R13, 0xffffffe ;  /* 0x0ffffffe0d067836 */ /* 0x001fcc0000000000 */
[----:B------:R0:W1:Y:S02]  /*1d70*/  F2I.FTZ.U32.TRUNC.NTZ R7, R6 ;  /* 0x0000000600077305 */ /* 0x000064000021f000 */
[----:B0-----:R-:W-:Y:S01]  /*1d80*/  IMAD.MOV.U32 R6, RZ, RZ, RZ ;  /* 0x000000ffff067224 */ /* 0x001fe200078e00ff */
[----:B-1----:R-:W-:-:S05]  /*1d90*/  IADD3 R14, PT, PT, RZ, -R7, RZ ;  /* 0x80000007ff0e7210 */ /* 0x002fca0007ffe0ff */
[----:B------:R-:W-:Y:S01]  /*1da0*/  IMAD R13, R14, R11, RZ ;  /* 0x0000000b0e0d7224 */ /* 0x000fe200078e02ff */
[----:B------:R-:W-:-:S03]  /*1db0*/  IABS R14, R12 ;  /* 0x0000000c000e7213 */ /* 0x000fc60000000000 */
[----:B------:R-:W-:Y:S01]  /*1dc0*/  IMAD.HI.U32 R6, R7, R13, R6 ;  /* 0x0000000d07067227 */ /* 0x000fe200078e0006 */
[----:B------:R-:W-:-:S03]  /*1dd0*/  MOV R13, R15 ;  /* 0x0000000f000d7202 */ /* 0x000fc60000000f00 */
[----:B------:R-:W-:-:S04]  /*1de0*/  IMAD.MOV.U32 R7, RZ, RZ, R14 ;  /* 0x000000ffff077224 */ /* 0x000fc800078e000e */
[----:B------:R-:W-:-:S04]  /*1df0*/  IMAD.HI.U32 R6, R6, R7, RZ ;  /* 0x0000000706067227 */ /* 0x000fc800078e00ff */
[----:B------:R-:W-:-:S05]  /*1e00*/  IMAD R6, R6, R13, R7 ;  /* 0x0000000d06067224 */ /* 0x000fca00078e0207 */
[----:B------:R-:W-:-:S13]  /*1e10*/  ISETP.GT.U32.AND P0, PT, R11, R6, PT ;  /* 0x000000060b00720c */ /* 0x000fda0003f04070 */
[----:B------:R-:W-:Y:S01]  /*1e20*/  @!P0 IMAD.IADD R6, R6, 0x1, -R11 ;  /* 0x0000000106068824 */ /* 0x000fe200078e0a0b */
[----:B------:R-:W-:-:S04]  /*1e30*/  ISETP.NE.AND P0, PT, R9, RZ, PT ;  /* 0x000000ff0900720c */ /* 0x000fc80003f05270 */
[----:B------:R-:W-:-:S13]  /*1e40*/  ISETP.GT.U32.AND P1, PT, R11, R6, PT ;  /* 0x000000060b00720c */ /* 0x000fda0003f24070 */
[----:B------:R-:W-:-:S04]  /*1e50*/  @!P1 IMAD.IADD R6, R6, 0x1, -R11 ;  /* 0x0000000106069824 */ /* 0x000fc800078e0a0b */
[----:B------:R-:W-:Y:S01]  /*1e60*/  @!P2 IMAD.MOV R6, RZ, RZ, -R6 ;  /* 0x000000ffff06a224 */ /* 0x000fe200078e0a06 */
[----:B------:R-:W-:-:S04]  /*1e70*/  @!P0 LOP3.LUT R6, RZ, R9, RZ, 0x33, !PT ;  /* 0x00000009ff068212 */ /* 0x000fc800078e33ff */
[----:B------:R-:W-:-:S13]  /*1e80*/  ISETP.GT.AND P0, PT, R6, R0, PT ;  /* 0x000000000600720c */ /* 0x000fda0003f04270 */
[----:B------:R-:W-:Y:S05]  /*1e90*/  @!P0 BRA `(.L_x_32) ;  /* 0x0000002000b48947 */ /* 0x000fea0003800000 */
[----:B------:R-:W-:Y:S01]  /*1ea0*/  IMAD.MOV.U32 R0, RZ, RZ, R9 ;  /* 0x000000ffff007224 */ /* 0x000fe200078e0009 */
[----:B------:R-:W-:-:S04]  /*1eb0*/  IADD3 R11, PT, PT, R6, R23, RZ ;  /* 0x00000017060b7210 */ /* 0x000fc80007ffe0ff */
[----:B------:R-:W-:-:S13]  /*1ec0*/  ISETP.GE.AND P0, PT, R11, R0, PT ;  /* 0x000000000b00720c */ /* 0x000fda0003f06270 */
[----:B------:R-:W-:Y:S05]  /*1ed0*/  @P0 BRA `(.L_x_32) ;  /* 0x0000002000a40947 */ /* 0x000fea0003800000 */
[----:B------:R-:W-:-:S05]  /*1ee0*/  IMAD R9, R3, R0, RZ ;  /* 0x0000000003097224 */ /* 0x000fca00078e02ff */
        /* <DEDUP_REMOVED lines=19> */
[----:B------:R-:W-:-:S13]  /*2020*/  ISETP.GE.U32.AND P0, PT, R8, R13, PT ;  /* 0x0000000d0800720c */ /* 0x000fda0003f06070 */
[----:B------:R-:W-:-:S04]  /*2030*/  @P0 VIADD R7, R7, 0x1 ;  /* 0x0000000107070836 */ /* 0x000fc80000000000 */
[----:B------:R-:W-:Y:S01]  /*2040*/  @!P2 IMAD.MOV R7, RZ, RZ, -R7 ;  /* 0x000000ffff07a224 */ /* 0x000fe200078e0a07 */
[----:B------:R-:W-:-:S05]  /*2050*/  @!P1 LOP3.LUT R7, RZ, R9, RZ, 0x33, !PT ;  /* 0x00000009ff079212 */ /* 0x000fca00078e33ff */
[----:B------:R-:W-:-:S05]  /*2060*/  IMAD.IADD R7, R7, 0x1, R22 ;  /* 0x0000000107077824 */ /* 0x000fca00078e0216 */
[----:B------:R-:W-:-:S13]  /*2070*/  ISETP.GE.AND P0, PT, R7, RZ, PT ;  /* 0x000000ff0700720c */ /* 0x000fda0003f06270 */
[----:B------:R-:W-:Y:S05]  /*2080*/  @!P0 BRA `(.L_x_32) ;  /* 0x0000002000388947 */ /* 0x000fea0003800000 */
[----:B------:R-:W2:Y:S02]  /*2090*/  LDG.E R4, desc[UR36][R4.64+0x8] ;  /* 0x0000082404047981 */ /* 0x000ea4000c1e1900 */
[----:B--2---:R-:W-:-:S13]  /*20a0*/  ISETP.GE.AND P0, PT, R7, R4, PT ;  /* 0x000000040700720c */ /* 0x004fda0003f06270 */
[----:B------:R-:W-:Y:S05]  /*20b0*/  @P0 BRA `(.L_x_32) ;  /* 0x00000020002c0947 */ /* 0x000fea0003800000 */
[----:B------:R-:W-:Y:S02]  /*20c0*/  IMAD R2, R3, R11, R10 ;  /* 0x0000000b03027224 */ /* 0x000fe400078e020a */
[----:B------:R-:W-:Y:S02]  /*20d0*/  HFMA2 R6, -RZ, RZ, 0, 0 ;  /* 0x00000000ff067431 */ /* 0x000fe400000001ff */
[----:B------:R-:W-:-:S07]  /*20e0*/  IMAD R2, R9, R7, R2 ;  /* 0x0000000709027224 */ /* 0x000fce00078e0202 */
.L_x_33:
[----:B------:R-:W-:Y:S01]  /*20f0*/  BSSY.RELIABLE B0, `(.L_x_34) ;  /* 0x000000c000007945 */ /* 0x000fe20003800100 */
.L_x_35:
[----:B------:R-:W-:-:S06]  /*2100*/  IMAD.WIDE.U32 R4, R6, 0x4, R18 ;  /* 0x0000000406047825 */ /* 0x000fcc00078e0012 */
[----:B------:R-:W2:Y:S02]  /*2110*/  LD.E R5, desc[UR36][R4.64] ;  /* 0x0000002404057980 */ /* 0x000ea4000c101900 */
[----:B--2---:R-:W-:-:S13]  /*2120*/  ISETP.NE.AND P0, PT, R5, R2, PT ;  /* 0x000000020500720c */ /* 0x004fda0003f05270 */
[----:B------:R-:W-:Y:S05]  /*2130*/  @!P0 BREAK.RELIABLE B0 ;  /* 0x0000000000008942 */ /* 0x000fea0003800100 */
[----:B------:R-:W-:Y:S05]  /*2140*/  @!P0 BRA `(.L_x_32) ;  /* 0x0000002000088947 */ /* 0x000fea0003800000 */
[----:B------:R-:W-:-:S05]  /*2150*/  VIADD R6, R6, 0x1 ;  /* 0x0000000106067836 */ /* 0x000fca0000000000 */
[----:B------:R-:W-:-:S13]  /*2160*/  ISETP.NE.AND P0, PT, R6, R29, PT ;  /* 0x0000001d0600720c */ /* 0x000fda0003f05270 */
[----:B------:R-:W-:Y:S05]  /*2170*/  @P0 BRA `(.L_x_35) ;  /* 0xfffffffc00e00947 */ /* 0x000fea000383ffff */
[----:B------:R-:W-:-:S13]  /*2180*/  ISETP.NE.AND P0, PT, R2, -0x1, PT ;  /* 0xffffffff0200780c */ /* 0x000fda0003f05270 */
[----:B------:R-:W-:Y:S05]  /*2190*/  @!P0 BREAK.RELIABLE B0 ;  /* 0x0000000000008942 */ /* 0x000fea0003800100 */
[----:B------:R-:W-:Y:S05]  /*21a0*/  @!P0 BRA `(.L_x_32) ;  /* 0x0000001c00f08947 */ /* 0x000fea0003800000 */
[----:B------:R-:W-:Y:S05]  /*21b0*/  BSYNC.RELIABLE B0 ;  /* 0x0000000000007941 */ /* 0x000fea0003800100 */
.L_x_34:
[----:B------:R-:W0:Y:S02]  /*21c0*/  LDC.64 R4, c[0x0][0x380] ;  /* 0x0000e000ff047b82 */ /* 0x000e240000000a00 */
[----:B0-----:R-:W-:-:S06]  /*21d0*/  IMAD.WIDE R4, R2, 0x4, R4 ;  /* 0x0000000402047825 */ /* 0x001fcc00078e0204 */
[----:B------:R-:W2:Y:S02]  /*21e0*/  LDG.E R4, desc[UR36][R4.64] ;  /* 0x0000002404047981 */ /* 0x000ea4000c1e1900 */
[----:B--2---:R-:W-:-:S13]  /*21f0*/  FSETP.GT.AND P0, PT, R4, RZ, PT ;  /* 0x000000ff0400720b */ /* 0x004fda0003f04000 */
[----:B------:R-:W-:Y:S05]  /*2200*/  @!P0 BRA `(.L_x_32) ;  /* 0x0000001c00d88947 */ /* 0x000fea0003800000 */
[----:B------:R-:W0:Y:S01]  /*2210*/  LDCU UR4, c[0x0][0x39c] ;  /* 0x00007380ff0477ac */ /* 0x000e220008000800 */
[----:B------:R-:W-:Y:S01]  /*2220*/  BSSY.RECONVERGENT B2, `(.L_x_36) ;  /* 0x00001b9000027945 */ /* 0x000fe20003800200 */
[----:B0-----:R-:W-:-:S09]  /*2230*/  UISETP.NE.AND UP0, UPT, UR4, 0x3, UPT ;  /* 0x000000030400788c */ /* 0x001fd2000bf05270 */
[----:B------:R-:W-:Y:S05]  /*2240*/  BRA.U !UP0, `(.L_x_37) ;  /* 0x0000000908107547 */ /* 0x000fea000b800000 */
[----:B------:R-:W-:Y:S01]  /*2250*/  UISETP.NE.AND UP0, UPT, UR4, 0x2, UPT ;  /* 0x000000020400788c */ /* 0x000fe2000bf05270 */
[----:B------:R-:W-:-:S08]  /*2260*/  IMAD.MOV.U32 R4, RZ, RZ, R2 ;  /* 0x000000ffff047224 */ /* 0x000fd000078e0002 */
[----:B------:R-:W-:Y:S05]  /*2270*/  BRA.U UP0, `(.L_x_38) ;  /* 0x0000001900cc7547 */ /* 0x000fea000b800000 */
[----:B------:R-:W-:Y:S01]  /*2280*/  BSSY.RECONVERGENT B1, `(.L_x_39) ;  /* 0x000007f000017945 */ /* 0x000fe20003800200 */
[----:B------:R-:W-:Y:S01]  /*2290*/  IMAD.MOV.U32 R5, RZ, RZ, -0x1 ;  /* 0xffffffffff057424 */ /* 0x000fe200078e00ff */
[----:B------:R-:W-:Y:S01]  /*22a0*/  MOV R15, R25 ;  /* 0x00000019000f7202 */ /* 0x000fe20000000f00 */
[----:B------:R-:W-:Y:S02]  /*22b0*/  IMAD.MOV.U32 R4, RZ, RZ, R2 ;  /* 0x000000ffff047224 */ /* 0x000fe400078e0002 */
[----:B------:R-:W-:-:S07]  /*22c0*/  IMAD.MOV.U32 R17, RZ, RZ, R23 ;  /* 0x000000ffff117224 */ /* 0x000fce00078e0017 */
.L_x_48:
[----:B------:R-:W-:Y:S01]  /*22d0*/  BSSY.RECONVERGENT B0, `(.L_x_40) ;  /* 0x0000076000007945 */ /* 0x000fe20003800200 */
[----:B------:R-:W-:-:S07]  /*22e0*/  IMAD.MOV.U32 R10, RZ, RZ, -0x1 ;  /* 0xffffffffff0a7424 */ /* 0x000fce00078e00ff */
.L_x_47:
[-C--:B------:R-:W-:Y:S01]  /*22f0*/  IABS R11, R3.reuse ;  /* 0x00000003000b7213 */ /* 0x080fe20000000000 */
[----:B------:R-:W-:Y:S01]  /*2300*/  BSSY.RECONVERGENT B3, `(.L_x_41) ;  /* 0x0000034000037945 */ /* 0x000fe20003800200 */
[----:B------:R-:W-:Y:S02]  /*2310*/  IABS R9, R2 ;  /* 0x0000000200097213 */ /* 0x000fe40000000000 */
[----:B------:R-:W0:Y:S01]  /*2320*/  I2F.RP R8, R11 ;  /* 0x0000000b00087306 */ /* 0x000e220000209400 */
[----:B------:R-:W-:Y:S02]  /*2330*/  IABS R14, R3 ;  /* 0x00000003000e7213 */ /* 0x000fe40000000000 */
[----:B------:R-:W-:Y:S02]  /*2340*/  ISETP.GE.AND P3, PT, R2, RZ, PT ;  /* 0x000000ff0200720c */ /* 0x000fe40003f66270 */
[----:B------:R-:W-:Y:S01]  /*2350*/  ISETP.NE.AND P2, PT, R3, RZ, PT ;  /* 0x000000ff0300720c */ /* 0x000fe20003f45270 */
[----:B------:R-:W-:-:S02]  /*2360*/  IMAD.MOV R14, RZ, RZ, -R14 ;  /* 0x000000ffff0e7224 */ /* 0x000fc400078e0a0e */
[----:B0-----:R-:W0:Y:S02]  /*2370*/  MUFU.RCP R8, R8 ;  /* 0x0000000800087308 */ /* 0x001e240000001000 */
[----:B0-----:R-:W-:-:S06]  /*2380*/  VIADD R6, R8, 0xffffffe ;  /* 0x0ffffffe08067836 */ /* 0x001fcc0000000000 */
[----:B------:R0:W1:Y:S02]  /*2390*/  F2I.FTZ.U32.TRUNC.NTZ R7, R6 ;  /* 0x0000000600077305 */ /* 0x000064000021f000 */
[----:B0-----:R-:W-:Y:S02]  /*23a0*/  HFMA2 R6, -RZ, RZ, 0, 0 ;  /* 0x00000000ff067431 */ /* 0x001fe400000001ff */
[----:B-1----:R-:W-:-:S04]  /*23b0*/  IMAD.MOV R12, RZ, RZ, -R7 ;  /* 0x000000ffff0c7224 */ /* 0x002fc800078e0a07 */
[----:B------:R-:W-:-:S04]  /*23c0*/  IMAD R13, R12, R11, RZ ;  /* 0x0000000b0c0d7224 */ /* 0x000fc800078e02ff */
        /* <DEDUP_REMOVED lines=8> */
[----:B------:R-:W-:-:S05]  /*2450*/  SEL R16, R7, R14, !P0 ;  /* 0x0000000e07107207 */ /* 0x000fca0004000000 */
[----:B------:R-:W-:-:S05]  /*2460*/  @!P3 IMAD.MOV R16, RZ, RZ, -R16 ;  /* 0x000000ffff10b224 */ /* 0x000fca00078e0a10 */
[----:B------:R-:W-:-:S04]  /*2470*/  SEL R16, R13, R16, !P2 ;  /* 0x000000100d107207 */ /* 0x000fc80005000000 */
[----:B------:R-:W-:-:S04]  /*2480*/  IADD3 R6, PT, PT, R15, R16, RZ ;  /* 0x000000100f067210 */ /* 0x000fc80007ffe0ff */
[----:B------:R-:W-:-:S04]  /*2490*/  ISETP.GE.AND P0, PT, R6, R3, PT ;  /* 0x000000030600720c */ /* 0x000fc80003f06270 */
[----:B------:R-:W-:-:S13]  /*24a0*/  ISETP.LT.OR P0, PT, R6, RZ, P0 ;  /* 0x000000ff0600720c */ /* 0x000fda0000701670 */
[----:B------:R-:W-:Y:S05]  /*24b0*/  @P0 BRA `(.L_x_42) ;  /* 0x0000000000600947 */ /* 0x000fea0003800000 */
[----:B------:R-:W-:Y:S01]  /*24c0*/  ISETP.GE.U32.AND P0, PT, R14, R11, PT ;  /* 0x0000000b0e00720c */ /* 0x000fe20003f06070 */
[----:B------:R-:W-:Y:S01]  /*24d0*/  VIADD R7, R12, 0x1 ;  /* 0x000000010c077836 */ /* 0x000fe20000000000 */
[----:B------:R-:W-:-:S04]  /*24e0*/  LOP3.LUT R6, R2, R3, RZ, 0x3c, !PT ;  /* 0x0000000302067212 */ /* 0x000fc800078e3cff */
[----:B------:R-:W-:Y:S02]  /*24f0*/  ISETP.GE.AND P3, PT, R6, RZ, PT ;  /* 0x000000ff0600720c */ /* 0x000fe40003f66270 */
[----:B------:R-:W-:-:S05]  /*2500*/  SEL R6, R7, R12, !P1 ;  /* 0x0000000c07067207 */ /* 0x000fca0004800000 */
[----:B------:R-:W-:-:S06]  /*2510*/  @P0 VIADD R6, R6, 0x1 ;  /* 0x0000000106060836 */ /* 0x000fcc0000000000 */
[----:B------:R-:W-:-:S05]  /*2520*/  @!P3 IMAD.MOV R6, RZ, RZ, -R6 ;  /* 0x000000ffff06b224 */ /* 0x000fca00078e0a06 */
[----:B------:R-:W-:-:S05]  /*2530*/  SEL R6, R13, R6, !P2 ;  /* 0x000000060d067207 */ /* 0x000fca0005000000 */
[----:B------:R-:W-:-:S05]  /*2540*/  IMAD.IADD R7, R17, 0x1, R6 ;  /* 0x0000000111077824 */ /* 0x000fca00078e0206 */
[----:B------:R-:W-:-:S04]  /*2550*/  ISETP.GE.AND P0, PT, R7, R0, PT ;  /* 0x000000000700720c */ /* 0x000fc80003f06270 */
[----:B------:R-:W-:-:S13]  /*2560*/  ISETP.LT.OR P0, PT, R7, RZ, P0 ;  /* 0x000000ff0700720c */ /* 0x000fda0000701670 */
[----:B------:R-:W-:Y:S05]  /*2570*/  @P0 BRA `(.L_x_42) ;  /* 0x0000000000300947 */ /* 0x000fea0003800000 */
[----:B------:R-:W0:Y:S01]  /*2580*/  LDC.64 R8, c[0x0][0x380] ;  /* 0x0000e000ff087b82 */ /* 0x000e220000000a00 */
[----:B------:R-:W-:Y:S01]  /*2590*/  IADD3 R7, PT, PT, R6, R10, RZ ;  /* 0x0000000a06077210 */ /* 0x000fe20007ffe0ff */
[----:B------:R-:W-:-:S04]  /*25a0*/  IMAD.IADD R6, R16, 0x1, R5 ;  /* 0x0000000110067824 */ /* 0x000fc800078e0205 */
[----:B------:R-:W-:Y:S02]  /*25b0*/  IMAD R21, R3, R7, R6 ;  /* 0x0000000703157224 */ /* 0x000fe400078e0206 */
[----:B0-----:R-:W-:-:S04]  /*25c0*/  IMAD.WIDE R6, R4, 0x4, R8 ;  /* 0x0000000404067825 */ /* 0x001fc800078e0208 */
[----:B------:R-:W-:Y:S02]  /*25d0*/  IMAD.WIDE R8, R21, 0x4, R8 ;  /* 0x0000000415087825 */ /* 0x000fe400078e0208 */
[----:B------:R-:W2:Y:S04]  /*25e0*/  LDG.E R7, desc[UR36][R6.64] ;  /* 0x0000002406077981 */ /* 0x000ea8000c1e1900 */
[----:B------:R-:W2:Y:S01]  /*25f0*/  LDG.E R8, desc[UR36][R8.64] ;  /* 0x0000002408087981 */ /* 0x000ea2000c1e1900 */
[----:B------:R-:W-:Y:S02]  /*2600*/  IMAD.MOV.U32 R17, RZ, RZ, R10 ;  /* 0x000000ffff117224 */ /* 0x000fe400078e000a */
[----:B------:R-:W-:Y:S01]  /*2610*/  IMAD.MOV.U32 R15, RZ, RZ, R5 ;  /* 0x000000ffff0f7224 */ /* 0x000fe200078e0005 */
[----:B--2---:R-:W-:-:S04]  /*2620*/  FSETP.GT.AND P0, PT, R8, R7, PT ;  /* 0x000000070800720b */ /* 0x004fc80003f04000 */
[----:B------:R-:W-:-:S09]  /*2630*/  SEL R4, R21, R4, P0 ;  /* 0x0000000415047207 */ /* 0x000fd20000000000 */
.L_x_42:
[----:B------:R-:W-:Y:S05]  /*2640*/  BSYNC.RECONVERGENT B3 ;  /* 0x0000000000037941 */ /* 0x000fea0003800200 */
.L_x_41:
[----:B------:R-:W-:Y:S01]  /*2650*/  IMAD.IADD R6, R15, 0x1, R16 ;  /* 0x000000010f067824 */ /* 0x000fe200078e0210 */
[----:B------:R-:W-:Y:S04]  /*2660*/  BSSY.RECONVERGENT B3, `(.L_x_43) ;  /* 0x000001c000037945 */ /* 0x000fe80003800200 */
[----:B------:R-:W-:-:S04]  /*2670*/  ISETP.GE.AND P0, PT, R6, R3, PT ;  /* 0x000000030600720c */ /* 0x000fc80003f06270 */
[----:B------:R-:W-:-:S13]  /*2680*/  ISETP.LT.OR P0, PT, R6, RZ, P0 ;  /* 0x000000ff0600720c */ /* 0x000fda0000701670 */
[----:B------:R-:W-:Y:S05]  /*2690*/  @P0 BRA `(.L_x_44) ;  /* 0x0000000000600947 */ /* 0x000fea0003800000 */
[----:B------:R-:W-:Y:S02]  /*26a0*/  ISETP.GE.U32.AND P0, PT, R14, R11, PT ;  /* 0x0000000b0e00720c */ /* 0x000fe40003f06070 */
[----:B------:R-:W-:Y:S02]  /*26b0*/  LOP3.LUT R6, R2, R3, RZ, 0x3c, !PT ;  /* 0x0000000302067212 */ /* 0x000fe400078e3cff */
[----:B------:R-:W-:Y:S02]  /*26c0*/  IADD3 R7, PT, PT, R12, 0x1, RZ ;  /* 0x000000010c077810 */ /* 0x000fe40007ffe0ff */
        /* <DEDUP_REMOVED lines=21> */
.L_x_44:
[----:B------:R-:W-:Y:S05]  /*2820*/  BSYNC.RECONVERGENT B3 ;  /* 0x0000000000037941 */ /* 0x000fea0003800200 */
.L_x_43:
[----:B------:R-:W-:Y:S01]  /*2830*/  IMAD.IADD R6, R15, 0x1, R16 ;  /* 0x000000010f067824 */ /* 0x000fe200078e0210 */
[----:B------:R-:W-:Y:S04]  /*2840*/  BSSY.RECONVERGENT B3, `(.L_x_45) ;  /* 0x000001b000037945 */ /* 0x000fe80003800200 */
[----:B------:R-:W-:-:S04]  /*2850*/  ISETP.GE.AND P0, PT, R6, R3, PT ;  /* 0x000000030600720c */ /* 0x000fc80003f06270 */
[----:B------:R-:W-:-:S13]  /*2860*/  ISETP.LT.OR P0, PT, R6, RZ, P0 ;  /* 0x000000ff0600720c */ /* 0x000fda0000701670 */
[----:B------:R-:W-:Y:S05]  /*2870*/  @P0 BRA `(.L_x_46) ;  /* 0x00000000005c0947 */ /* 0x000fea0003800000 */
[----:B------:R-:W-:Y:S01]  /*2880*/  ISETP.GE.U32.AND P0, PT, R14, R11, PT ;  /* 0x0000000b0e00720c */ /* 0x000fe20003f06070 */
[----:B------:R-:W-:Y:S01]  /*2890*/  @!P1 VIADD R12, R12, 0x1 ;  /* 0x000000010c0c9836 */ /* 0x000fe20000000000 */
[----:B------:R-:W-:-:S04]  /*28a0*/  LOP3.LUT R6, R2, R3, RZ, 0x3c, !PT ;  /* 0x0000000302067212 */ /* 0x000fc800078e3cff */
[----:B------:R-:W-:-:S07]  /*28b0*/  ISETP.GE.AND P3, PT, R6, RZ, PT ;  /* 0x000000ff0600720c */ /* 0x000fce0003f66270 */
[----:B------:R-:W-:-:S06]  /*28c0*/  @P0 IADD3 R12, PT, PT, R12, 0x1, RZ ;  /* 0x000000010c0c0810 */ /* 0x000fcc0007ffe0ff */
[----:B------:R-:W-:-:S05]  /*28d0*/  @!P3 IMAD.MOV R12, RZ, RZ, -R12 ;  /* 0x000000ffff0cb224 */ /* 0x000fca00078e0a0c */
[----:B------:R-:W-:-:S05]  /*28e0*/  SEL R8, R13, R12, !P2 ;  /* 0x0000000c0d087207 */ /* 0x000fca0005000000 */
[----:B------:R-:W-:-:S05]  /*28f0*/  IMAD.IADD R7, R17, 0x1, R8 ;  /* 0x0000000111077824 */ /* 0x000fca00078e0208 */
[----:B------:R-:W-:-:S04]  /*2900*/  ISETP.GE.AND P0, PT, R7, R0, PT ;  /* 0x000000000700720c */ /* 0x000fc80003f06270 */
[----:B------:R-:W-:-:S13]  /*2910*/  ISETP.LT.OR P0, PT, R7, RZ, P0 ;  /* 0x000000ff0700720c */ /* 0x000fda0000701670 */
[----:B------:R-:W-:Y:S05]  /*2920*/  @P0 BRA `(.L_x_46) ;  /* 0x0000000000300947 */ /* 0x000fea0003800000 */
[----:B------:R-:W0:Y:S01]  /*2930*/  LDC.64 R6, c[0x0][0x380] ;  /* 0x0000e000ff067b82 */ /* 0x000e220000000a00 */
[----:B------:R-:W-:Y:S02]  /*2940*/  IMAD.IADD R11, R16, 0x1, R5 ;  /* 0x00000001100b7824 */ /* 0x000fe400078e0205 */
[----:B------:R-:W-:-:S04]  /*2950*/  IMAD.IADD R8, R8, 0x1, R10 ;  /* 0x0000000108087824 */ /* 0x000fc800078e020a */
[----:B------:R-:W-:Y:S02]  /*2960*/  IMAD R11, R3, R8, R11 ;  /* 0x00000008030b7224 */ /* 0x000fe400078e020b */
[----:B0-----:R-:W-:-:S04]  /*2970*/  IMAD.WIDE R8, R4, 0x4, R6 ;  /* 0x0000000404087825 */ /* 0x001fc800078e0206 */
[----:B------:R-:W-:Y:S02]  /*2980*/  IMAD.WIDE R6, R11, 0x4, R6 ;  /* 0x000000040b067825 */ /* 0x000fe400078e0206 */
[----:B------:R-:W2:Y:S04]  /*2990*/  LDG.E R9, desc[UR36][R8.64] ;  /* 0x0000002408097981 */ /* 0x000ea8000c1e1900 */
[----:B------:R-:W2:Y:S01]  /*29a0*/  LDG.E R6, desc[UR36][R6.64] ;  /* 0x0000002406067981 */ /* 0x000ea2000c1e1900 */
[----:B------:R-:W-:Y:S01]  /*29b0*/  MOV R17, R10 ;  /* 0x0000000a00117202 */ /* 0x000fe20000000f00 */
[----:B------:R-:W-:Y:S01]  /*29c0*/  IMAD.MOV.U32 R15, RZ, RZ, R5 ;  /* 0x000000ffff0f7224 */ /* 0x000fe200078e0005 */
[----:B--2---:R-:W-:-:S04]  /*29d0*/  FSETP.GT.AND P0, PT, R6, R9, PT ;  /* 0x000000090600720b */ /* 0x004fc80003f04000 */
[----:B------:R-:W-:-:S09]  /*29e0*/  SEL R4, R11, R4, P0 ;  /* 0x000000040b047207 */ /* 0x000fd20000000000 */
.L_x_46:
[----:B------:R-:W-:Y:S05]  /*29f0*/  BSYNC.RECONVERGENT B3 ;  /* 0x0000000000037941 */ /* 0x000fea0003800200 */
.L_x_45:
[----:B------:R-:W-:-:S05]  /*2a00*/  VIADD R10, R10, 0x1 ;  /* 0x000000010a0a7836 */ /* 0x000fca0000000000 */
[----:B------:R-:W-:-:S13]  /*2a10*/  ISETP.NE.AND P0, PT, R10, 0x2, PT ;  /* 0x000000020a00780c */ /* 0x000fda0003f05270 */
[----:B------:R-:W-:Y:S05]  /*2a20*/  @P0 BRA `(.L_x_47) ;  /* 0xfffffff800300947 */ /* 0x000fea000383ffff */
[----:B------:R-:W-:Y:S05]  /*2a30*/  BSYNC.RECONVERGENT B0 ;  /* 0x0000000000007941 */ /* 0x000fea0003800200 */
.L_x_40:
[----:B------:R-:W-:-:S05]  /*2a40*/  VIADD R5, R5, 0x1 ;  /* 0x0000000105057836 */ /* 0x000fca0000000000 */
[----:B------:R-:W-:-:S13]  /*2a50*/  ISETP.NE.AND P0, PT, R5, 0x2, PT ;  /* 0x000000020500780c */ /* 0x000fda0003f05270 */
[----:B------:R-:W-:Y:S05]  /*2a60*/  @P0 BRA `(.L_x_48) ;  /* 0xfffffff800180947 */ /* 0x000fea000383ffff */
[----:B------:R-:W-:Y:S05]  /*2a70*/  BSYNC.RECONVERGENT B1 ;  /* 0x0000000000017941 */ /* 0x000fea0003800200 */
.L_x_39:
[----:B------:R-:W-:Y:S05]  /*2a80*/  BRA `(.L_x_38) ;  /* 0x0000001000c87947 */ /* 0x000fea0003800000 */
.L_x_37:
[----:B------:R-:W-:Y:S01]  /*2a90*/  IMAD R5, R3, R0, RZ ;  /* 0x0000000003057224 */ /* 0x000fe200078e02ff */
[----:B------:R-:W-:Y:S01]  /*2aa0*/  MOV R4, R2 ;  /* 0x0000000200047202 */ /* 0x000fe20000000f00 */
[----:B------:R-:W-:Y:S02]  /*2ab0*/  IMAD.MOV.U32 R6, RZ, RZ, -0x1 ;  /* 0xffffffffff067424 */ /* 0x000fe400078e00ff */
[----:B------:R-:W-:Y:S02]  /*2ac0*/  IMAD.MOV.U32 R7, RZ, RZ, R25 ;  /* 0x000000ffff077224 */ /* 0x000fe400078e0019 */
[----:B------:R-:W-:Y:S02]  /*2ad0*/  IMAD.MOV.U32 R8, RZ, RZ, R23 ;  /* 0x000000ffff087224 */ /* 0x000fe400078e0017 */
[----:B------:R-:W-:-:S07]  /*2ae0*/  IMAD.MOV.U32 R9, RZ, RZ, R22 ;  /* 0x000000ffff097224 */ /* 0x000fce00078e0016 */
.L_x_57:
[----:B------:R-:W-:Y:S01]  /*2af0*/  BSSY.RECONVERGENT B0, `(.L_x_49) ;  /* 0x0000128000007945 */ /* 0x000fe20003800200 */
[----:B------:R-:W-:-:S07]  /*2b00*/  IMAD.MOV.U32 R12, RZ, RZ, -0x1 ;  /* 0xffffffffff0c7424 */ /* 0x000fce00078e00ff */
.L_x_56:
[-C--:B------:R-:W-:Y:S01]  /*2b10*/  IABS R13, R3.reuse ;  /* 0x00000003000d7213 */ /* 0x080fe20000000000 */
[----:B------:R-:W-:Y:S01]  /*2b20*/  BSSY.RECONVERGENT B1, `(.L_x_50) ;  /* 0x000006e000017945 */ /* 0x000fe20003800200 */
[----:B------:R-:W-:Y:S02]  /*2b30*/  IABS R16, R2 ;  /* 0x0000000200107213 */ /* 0x000fe40000000000 */
[----:B------:R-:W0:Y:S01]  /*2b40*/  I2F.RP R15, R13 ;  /* 0x0000000d000f7306 */ /* 0x000e220000209400 */
[----:B------:R-:W-:Y:S02]  /*2b50*/  IABS R20, R3 ;  /* 0x0000000300147213 */ /* 0x000fe40000000000 */
[----:B------:R-:W-:Y:S02]  /*2b60*/  ISETP.GE.AND P2, PT, R2, RZ, PT ;  /* 0x000000ff0200720c */ /* 0x000fe40003f46270 */
[----:B------:R-:W-:-:S03]  /*2b70*/  ISETP.NE.AND P3, PT, R3, RZ, PT ;  /* 0x000000ff0300720c */ /* 0x000fc60003f65270 */
[----:B0-----:R-:W0:Y:S02]  /*2b80*/  MUFU.RCP R15, R15 ;  /* 0x0000000f000f7308 */ /* 0x001e240000001000 */
[----:B0-----:R-:W-:-:S06]  /*2b90*/  IADD3 R10, PT, PT, R15, 0xffffffe, RZ ;  /* 0x0ffffffe0f0a7810 */ /* 0x001fcc0007ffe0ff */
[----:B------:R0:W1:Y:S02]  /*2ba0*/  F2I.FTZ.U32.TRUNC.NTZ R11, R10 ;  /* 0x0000000a000b7305 */ /* 0x000064000021f000 */
[----:B0-----:R-:W-:Y:S02]  /*2bb0*/  IMAD.MOV.U32 R10, RZ, RZ, RZ ;  /* 0x000000ffff0a7224 */ /* 0x001fe400078e00ff */
[----:B-1----:R-:W-:-:S04]  /*2bc0*/  IMAD.MOV R14, RZ, RZ, -R11 ;  /* 0x000000ffff0e7224 */ /* 0x002fc800078e0a0b */
[----:B------:R-:W-:Y:S02]  /*2bd0*/  IMAD R17, R14, R13, RZ ;  /* 0x0000000d0e117224 */ /* 0x000fe400078e02ff */
[----:B------:R-:W-:Y:S02]  /*2be0*/  IMAD.MOV.U32 R14, RZ, RZ, R16 ;  /* 0x000000ffff0e7224 */ /* 0x000fe400078e0010 */
[----:B------:R-:W-:-:S04]  /*2bf0*/  IMAD.HI.U32 R17, R11, R17, R10 ;  /* 0x000000110b117227 */ /* 0x000fc800078e000a */
[----:B------:R-:W-:Y:S02]  /*2c00*/  IMAD.MOV R16, RZ, RZ, -R20 ;  /* 0x000000ffff107224 */ /* 0x000fe400078e0a14 */
[----:B------:R-:W-:Y:S01]  /*2c10*/  IMAD.HI.U32 R15, R17, R14, RZ ;  /* 0x0000000e110f7227 */ /* 0x000fe200078e00ff */
[----:B------:R-:W-:-:S03]  /*2c20*/  LOP3.LUT R17, RZ, R3, RZ, 0x33, !PT ;  /* 0x00000003ff117212 */ /* 0x000fc600078e33ff */
[----:B------:R-:W-:-:S05]  /*2c30*/  IMAD R16, R15, R16, R14 ;  /* 0x000000100f107224 */ /* 0x000fca00078e020e */
[----:B------:R-:W-:-:S13]  /*2c40*/  ISETP.GT.U32.AND P1, PT, R13, R16, PT ;  /* 0x000000100d00720c */ /* 0x000fda0003f24070 */
[----:B------:R-:W-:-:S04]  /*2c50*/  @!P1 IADD3 R16, PT, PT, R16, -R13, RZ ;  /* 0x8000000d10109210 */ /* 0x000fc80007ffe0ff */
[----:B------:R-:W-:Y:S01]  /*2c60*/  ISETP.GT.U32.AND P0, PT, R13, R16, PT ;  /* 0x000000100d00720c */ /* 0x000fe20003f04070 */
[----:B------:R-:W-:-:S05]  /*2c70*/  IMAD.IADD R11, R16, 0x1, -R13 ;  /* 0x00000001100b7824 */ /* 0x000fca00078e0a0d */
[----:B------:R-:W-:-:S05]  /*2c80*/  SEL R20, R11, R16, !P0 ;  /* 0x000000100b147207 */ /* 0x000fca0004000000 */
[----:B------:R-:W-:-:S05]  /*2c90*/  @!P2 IMAD.MOV R20, RZ, RZ, -R20 ;  /* 0x000000ffff14a224 */ /* 0x000fca00078e0a14 */
[----:B------:R-:W-:-:S05]  /*2ca0*/  SEL R20, R17, R20, !P3 ;  /* 0x0000001411147207 */ /* 0x000fca0005800000 */
[----:B------:R-:W-:-:S05]  /*2cb0*/  IMAD.IADD R10, R7, 0x1, R20 ;  /* 0x00000001070a7824 */ /* 0x000fca00078e0214 */
[----:B------:R-:W-:-:S04]  /*2cc0*/  ISETP.GE.AND P0, PT, R10, R3, PT ;  /* 0x000000030a00720c */ /* 0x000fc80003f06270 */
[----:B------:R-:W-:-:S13]  /*2cd0*/  ISETP.LT.OR P0, PT, R10, RZ, P0 ;  /* 0x000000ff0a00720c */ /* 0x000fda0000701670 */
[----:B------:R-:W-:Y:S05]  /*2ce0*/  @P0 BRA `(.L_x_51) ;  /* 0x0000000400440947 */ /* 0x000fea0003800000 */
[----:B------:R-:W-:Y:S02]  /*2cf0*/  IABS R21, R0 ;  /* 0x0000000000157213 */ /* 0x000fe40000000000 */
[----:B------:R-:W-:Y:S02]  /*2d00*/  LOP3.LUT R30, R2, R3, RZ, 0x3c, !PT ;  /* 0x00000003021e7212 */ /* 0x000fe400078e3cff */
[----:B------:R-:W0:Y:S01]  /*2d10*/  I2F.RP R31, R21 ;  /* 0x00000015001f7306 */ /* 0x000e220000209400 */
[----:B------:R-:W-:Y:S02]  /*2d20*/  ISETP.GE.U32.AND P0, PT, R16, R13, PT ;  /* 0x0000000d1000720c */ /* 0x000fe40003f06070 */
[----:B------:R-:W-:Y:S02]  /*2d30*/  ISETP.GE.AND P4, PT, R30, RZ, PT ;  /* 0x000000ff1e00720c */ /* 0x000fe40003f86270 */
[----:B------:R-:W-:-:S04]  /*2d40*/  IADD3 R30, PT, PT, R15, 0x1, RZ ;  /* 0x000000010f1e7810 */ /* 0x000fc80007ffe0ff */
[----:B------:R-:W-:-:S05]  /*2d50*/  SEL R30, R30, R15, !P1 ;  /* 0x0000000f1e1e7207 */ /* 0x000fca0004800000 */
[----:B------:R-:W-:Y:S01]  /*2d60*/  @P0 VIADD R30, R30, 0x1 ;  /* 0x000000011e1e0836 */ /* 0x000fe20000000000 */
[----:B0-----:R-:W0:Y:S03]  /*2d70*/  MUFU.RCP R31, R31 ;  /* 0x0000001f001f7308 */ /* 0x001e260000001000 */
[----:B------:R-:W-:-:S05]  /*2d80*/  @!P4 IMAD.MOV R30, RZ, RZ, -R30 ;  /* 0x000000ffff1ec224 */ /* 0x000fca00078e0a1e */
[----:B------:R-:W-:-:S04]  /*2d90*/  SEL R30, R17, R30, !P3 ;  /* 0x0000001e111e7207 */ /* 0x000fc80005800000 */
[----:B------:R-:W-:Y:S01]  /*2da0*/  ISETP.GE.AND P5, PT, R30, RZ, PT ;  /* 0x000000ff1e00720c */ /* 0x000fe20003fa6270 */
[----:B0-----:R-:W-:-:S04]  /*2db0*/  VIADD R10, R31, 0xffffffe ;  /* 0x0ffffffe1f0a7836 */ /* 0x001fc80000000000 */
[----:B------:R0:W1:Y:S02]  /*2dc0*/  F2I.FTZ.U32.TRUNC.NTZ R11, R10 ;  /* 0x0000000a000b7305 */ /* 0x000064000021f000 */
[----:B0-----:R-:W-:Y:S02]  /*2dd0*/  IMAD.MOV.U32 R10, RZ, RZ, RZ ;  /* 0x000000ffff0a7224 */ /* 0x001fe400078e00ff */
[----:B-1----:R-:W-:-:S04]  /*2de0*/  IMAD.MOV R32, RZ, RZ, -R11 ;  /* 0x000000ffff207224 */ /* 0x002fc800078e0a0b */
[----:B------:R-:W-:-:S04]  /*2df0*/  IMAD R31, R32, R21, RZ ;  /* 0x00000015201f7224 */ /* 0x000fc800078e02ff */
[----:B------:R-:W-:Y:S01]  /*2e00*/  IMAD.HI.U32 R10, R11, R31, R10 ;  /* 0x0000001f0b0a7227 */ /* 0x000fe200078e000a */
[----:B------:R-:W-:Y:S02]  /*2e10*/  IABS R31, R0 ;  /* 0x00000000001f7213 */ /* 0x000fe40000000000 */
[----:B------:R-:W-:Y:S02]  /*2e20*/  IABS R11, R30 ;  /* 0x0000001e000b7213 */ /* 0x000fe40000000000 */
[----:B------:R-:W-:-:S03]  /*2e30*/  IADD3 R31, PT, PT, RZ, -R31, RZ ;  /* 0x8000001fff1f7210 */ /* 0x000fc60007ffe0ff */
[----:B------:R-:W-:-:S04]  /*2e40*/  IMAD.HI.U32 R10, R10, R11, RZ ;  /* 0x0000000b0a0a7227 */ /* 0x000fc800078e00ff */
[----:B------:R-:W-:-:S05]  /*2e50*/  IMAD R10, R10, R31, R11 ;  /* 0x0000001f0a0a7224 */ /* 0x000fca00078e020b */
[----:B------:R-:W-:-:S13]  /*2e60*/  ISETP.GT.U32.AND P0, PT, R21, R10, PT ;  /* 0x0000000a1500720c */ /* 0x000fda0003f04070 */
[----:B------:R-:W-:Y:S01]  /*2e70*/  @!P0 IMAD.IADD R10, R10, 0x1, -R21 ;  /* 0x000000010a0a8824 */ /* 0x000fe200078e0a15 */
[----:B------:R-:W-:-:S04]  /*2e80*/  ISETP.NE.AND P0, PT, R0, RZ, PT ;  /* 0x000000ff0000720c */ /* 0x000fc80003f05270 */
[----:B------:R-:W-:-:S13]  /*2e90*/  ISETP.GT.U32.AND P4, PT, R21, R10, PT ;  /* 0x0000000a1500720c */ /* 0x000fda0003f84070 */
[----:B------:R-:W-:-:S04]  /*2ea0*/  @!P4 IMAD.IADD R10, R10, 0x1, -R21 ;  /* 0x000000010a0ac824 */ /* 0x000fc800078e0a15 */
[----:B------:R-:W-:-:S04]  /*2eb0*/  IMAD.MOV.U32 R21, RZ, RZ, R10 ;  /* 0x000000ffff157224 */ /* 0x000fc800078e000a */
[----:B------:R-:W-:Y:S01]  /*2ec0*/  @!P5 IMAD.MOV R21, RZ, RZ, -R21 ;  /* 0x000000ffff15d224 */ /* 0x000fe200078e0a15 */
[----:B------:R-:W-:-:S04]  /*2ed0*/  @!P0 LOP3.LUT R21, RZ, R0, RZ, 0x33, !PT ;  /* 0x00000000ff158212 */ /* 0x000fc800078e33ff */
[----:B------:R-:W-:-:S04]  /*2ee0*/  IADD3 R11, PT, PT, R8, R21, RZ ;  /* 0x00000015080b7210 */ /* 0x000fc80007ffe0ff */
[----:B------:R-:W-:-:S04]  /*2ef0*/  ISETP.GE.AND P0, PT, R11, R0, PT ;  /* 0x000000000b00720c */ /* 0x000fc80003f06270 */
[----:B------:R-:W-:-:S13]  /*2f00*/  ISETP.LT.OR P0, PT, R11, RZ, P0 ;  /* 0x000000ff0b00720c */ /* 0x000fda0000701670 */
[----:B------:R-:W-:Y:S05]  /*2f10*/  @P0 BRA `(.L_x_51) ;  /* 0x0000000000b80947 */ /* 0x000fea0003800000 */
[-C--:B------:R-:W-:Y:S02]  /*2f20*/  IABS R30, R5.reuse ;  /* 0x00000005001e7213 */ /* 0x080fe40000000000 */
[----:B------:R-:W-:Y:S02]  /*2f30*/  IABS R32, R5 ;  /* 0x0000000500207213 */ /* 0x000fe40000000000 */
[----:B------:R-:W0:Y:S03]  /*2f40*/  I2F.RP R31, R30 ;  /* 0x0000001e001f7306 */ /* 0x000e260000209400 */
[----:B------:R-:W-:-:S05]  /*2f50*/  IMAD.MOV R32, RZ, RZ, -R32 ;  /* 0x000000ffff207224 */ /* 0x000fca00078e0a20 */
[----:B0-----:R-:W0:Y:S02]  /*2f60*/  MUFU.RCP R31, R31 ;  /* 0x0000001f001f7308 */ /* 0x001e240000001000 */
[----:B0-----:R-:W-:-:S06]  /*2f70*/  VIADD R10, R31, 0xffffffe ;  /* 0x0ffffffe1f0a7836 */ /* 0x001fcc0000000000 */
[----:B------:R0:W1:Y:S02]  /*2f80*/  F2I.FTZ.U32.TRUNC.NTZ R11, R10 ;  /* 0x0000000a000b7305 */ /* 0x000064000021f000 */
[----:B0-----:R-:W-:Y:S02]  /*2f90*/  IMAD.MOV.U32 R10, RZ, RZ, RZ ;  /* 0x000000ffff0a7224 */ /* 0x001fe400078e00ff */
[----:B-1----:R-:W-:-:S04]  /*2fa0*/  IMAD.MOV R33, RZ, RZ, -R11 ;  /* 0x000000ffff217224 */ /* 0x002fc800078e0a0b */
[----:B------:R-:W-:-:S04]  /*2fb0*/  IMAD R33, R33, R30, RZ ;  /* 0x0000001e21217224 */ /* 0x000fc800078e02ff */
[----:B------:R-:W-:Y:S01]  /*2fc0*/  IMAD.HI.U32 R11, R11, R33, R10 ;  /* 0x000000210b0b7227 */ /* 0x000fe200078e000a */
[----:B------:R-:W-:-:S04]  /*2fd0*/  LOP3.LUT R10, R2, R5, RZ, 0x3c, !PT ;  /* 0x00000005020a7212 */ /* 0x000fc800078e3cff */
[----:B------:R-:W-:Y:S01]  /*2fe0*/  ISETP.GE.AND P4, PT, R10, RZ, PT ;  /* 0x000000ff0a00720c */ /* 0x000fe20003f86270 */
        /* <DEDUP_REMOVED lines=8> */
[----:B------:R-:W-:-:S04]  /*3070*/  IMAD.MOV.U32 R30, RZ, RZ, R11 ;  /* 0x000000ffff1e7224 */ /* 0x000fc800078e000b */
[----:B------:R-:W-:Y:S01]  /*3080*/  @!P4 IMAD.MOV R30, RZ, RZ, -R30 ;  /* 0x000000ffff1ec224 */ /* 0x000fe200078e0a1e */
[----:B------:R-:W-:-:S04]  /*3090*/  @!P5 LOP3.LUT R30, RZ, R5, RZ, 0x33, !PT ;  /* 0x00000005ff1ed212 */ /* 0x000fc800078e33ff */
[----:B------:R-:W-:-:S04]  /*30a0*/  IADD3 R31, PT, PT, R9, R30, RZ ;  /* 0x0000001e091f7210 */ /* 0x000fc80007ffe0ff */
[----:B------:R-:W-:-:S13]  /*30b0*/  ISETP.GE.AND P0, PT, R31, RZ, PT ;  /* 0x000000ff1f00720c */ /* 0x000fda0003f06270 */
[----:B------:R-:W-:Y:S05]  /*30c0*/  @!P0 BRA `(.L_x_51) ;  /* 0x00000000004c8947 */ /* 0x000fea0003800000 */
[----:B------:R-:W0:Y:S02]  /*30d0*/  LDC.64 R10, c[0x0][0x3a0] ;  /* 0x0000e800ff0a7b82 */ /* 0x000e240000000a00 */
[----:B0-----:R-:W2:Y:S02]  /*30e0*/  LDG.E R10, desc[UR36][R10.64+0x8] ;  /* 0x000008240a0a7981 */ /* 0x001ea4000c1e1900 */
[----:B--2---:R-:W-:-:S13]  /*30f0*/  ISETP.GE.AND P0, PT, R31, R10, PT ;  /* 0x0000000a1f00720c */ /* 0x004fda0003f06270 */
[----:B------:R-:W-:Y:S05]  /*3100*/  @P0 BRA `(.L_x_51) ;  /* 0x00000000003c0947 */ /* 0x000fea0003800000 */
[----:B------:R-:W0:Y:S01]  /*3110*/  LDC.64 R8, c[0x0][0x380] ;  /* 0x0000e000ff087b82 */ /* 0x000e220000000a00 */
[----:B------:R-:W-:Y:S02]  /*3120*/  IMAD.IADD R21, R21, 0x1, R12 ;  /* 0x0000000115157824 */ /* 0x000fe400078e020c */
[----:B------:R-:W-:Y:S02]  /*3130*/  IMAD.IADD R10, R20, 0x1, R6 ;  /* 0x00000001140a7824 */ /* 0x000fe400078e0206 */
[----:B------:R-:W-:Y:S02]  /*3140*/  VIADD R7, R30, 0xffffffff ;  /* 0xffffffff1e077836 */ /* 0x000fe40000000000 */
[----:B------:R-:W-:-:S04]  /*3150*/  IMAD R10, R3, R21, R10 ;  /* 0x00000015030a7224 */ /* 0x000fc800078e020a */
[----:B------:R-:W-:Y:S02]  /*3160*/  IMAD R7, R5, R7, R10 ;  /* 0x0000000705077224 */ /* 0x000fe400078e020a */
[----:B0-----:R-:W-:-:S04]  /*3170*/  IMAD.WIDE R10, R4, 0x4, R8 ;  /* 0x00000004040a7825 */ /* 0x001fc800078e0208 */
[----:B------:R-:W-:Y:S02]  /*3180*/  IMAD.WIDE R30, R7, 0x4, R8 ;  /* 0x00000004071e7825 */ /* 0x000fe400078e0208 */
[----:B------:R-:W2:Y:S04]  /*3190*/  LDG.E R11, desc[UR36][R10.64] ;  /* 0x000000240a0b7981 */ /* 0x000ea8000c1e1900 */
[----:B------:R-:W2:Y:S01]  /*31a0*/  LDG.E R30, desc[UR36][R30.64] ;  /* 0x000000241e1e7981 */ /* 0x000ea2000c1e1900 */
[----:B------:R-:W-:Y:S01]  /*31b0*/  IMAD.MOV.U32 R9, RZ, RZ, -0x1 ;  /* 0xffffffffff097424 */ /* 0x000fe200078e00ff */
[----:B------:R-:W-:Y:S02]  /*31c0*/  MOV R8, R12 ;  /* 0x0000000c00087202 */ /* 0x000fe40000000f00 */
[----:B--2---:R-:W-:-:S04]  /*31d0*/  FSETP.GT.AND P0, PT, R30, R11, PT ;  /* 0x0000000b1e00720b */ /* 0x004fc80003f04000 */
[----:B------:R-:W-:Y:S01]  /*31e0*/  SEL R4, R7, R4, P0 ;  /* 0x0000000407047207 */ /* 0x000fe20000000000 */
[----:B------:R-:W-:-:S08]  /*31f0*/  IMAD.MOV.U32 R7, RZ, RZ, R6 ;  /* 0x000000ffff077224 */ /* 0x000fd000078e0006 */
.L_x_51:
[----:B------:R-:W-:Y:S05]  /*3200*/  BSYNC.RECONVERGENT B1 ;  /* 0x0000000000017941 */ /* 0x000fea0003800200 */
.L_x_50:
[----:B------:R-:W-:Y:S01]  /*3210*/  IMAD.IADD R10, R7, 0x1, R20 ;  /* 0x00000001070a7824 */ /* 0x000fe200078e0214 */
[----:B------:R-:W-:Y:S04]  /*3220*/  BSSY.RECONVERGENT B1, `(.L_x_52) ;  /* 0x000005a000017945 */ /* 0x000fe80003800200 */
[----:B------:R-:W-:-:S04]  /*3230*/  ISETP.GE.AND P0, PT, R10, R3, PT ;  /* 0x000000030a00720c */ /* 0x000fc80003f06270 */
[----:B------:R-:W-:-:S13]  /*3240*/  ISETP.LT.OR P0, PT, R10, RZ, P0 ;  /* 0x000000ff0a00720c */ /* 0x000fda0000701670 */
[----:B------:R-:W-:Y:S05]  /*3250*/  @P0 BRA `(.L_x_53) ;  /* 0x0000000400580947 */ /* 0x000fea0003800000 */
[----:B------:R-:W-:Y:S01]  /*3260*/  IABS R21, R0 ;  /* 0x0000000000157213 */ /* 0x000fe20000000000 */
[----:B------:R-:W-:Y:S01]  /*3270*/  VIADD R30, R15, 0x1 ;  /* 0x000000010f1e7836 */ /* 0x000fe20000000000 */
[----:B------:R-:W-:Y:S02]  /*3280*/  ISETP.GE.U32.AND P0, PT, R16, R13, PT ;  /* 0x0000000d1000720c */ /* 0x000fe40003f06070 */
[----:B------:R-:W0:Y:S01]  /*3290*/  I2F.RP R31, R21 ;  /* 0x00000015001f7306 */ /* 0x000e220000209400 */
[----:B------:R-:W-:Y:S02]  /*32a0*/  LOP3.LUT R10, R2, R3, RZ, 0x3c, !PT ;  /* 0x00000003020a7212 */ /* 0x000fe400078e3cff */
[----:B------:R-:W-:Y:S02]  /*32b0*/  SEL R30, R30, R15, !P1 ;  /* 0x0000000f1e1e7207 */ /* 0x000fe40004800000 */
[----:B------:R-:W-:Y:S02]  /*32c0*/  ISETP.GE.AND P4, PT, R10, RZ, PT ;  /* 0x000000ff0a00720c */ /* 0x000fe40003f86270 */
[----:B------:R-:W-:-:S04]  /*32d0*/  ISETP.NE.AND P5, PT, R0, RZ, PT ;  /* 0x000000ff0000720c */ /* 0x000fc80003fa5270 */
[----:B------:R-:W-:Y:S01]  /*32e0*/  @P0 VIADD R30, R30, 0x1 ;  /* 0x000000011e1e0836 */ /* 0x000fe20000000000 */
[----:B0-----:R-:W0:Y:S06]  /*32f0*/  MUFU.RCP R31, R31 ;  /* 0x0000001f001f7308 */ /* 0x001e2c0000001000 */
[----:B------:R-:W-:-:S05]  /*3300*/  @!P4 IMAD.MOV R30, RZ, RZ, -R30 ;  /* 0x000000ffff1ec224 */ /* 0x000fca00078e0a1e */
[----:B------:R-:W-:-:S04]  /*3310*/  SEL R30, R17, R30, !P3 ;  /* 0x0000001e111e7207 */ /* 0x000fc80005800000 */
[----:B------:R-:W-:Y:S01]  /*3320*/  ISETP.GE.AND P4, PT, R30, RZ, PT ;  /* 0x000000ff1e00720c */ /* 0x000fe20003f86270 */
[----:B0-----:R-:W-:-:S06]  /*3330*/  VIADD R11, R31, 0xffffffe ;  /* 0x0ffffffe1f0b7836 */ /* 0x001fcc0000000000 */
[----:B------:R-:W0:Y:S02]  /*3340*/  F2I.FTZ.U32.TRUNC.NTZ R11, R11 ;  /* 0x0000000b000b7305 */ /* 0x000e24000021f000 */
[----:B0-----:R-:W-:-:S05]  /*3350*/  IADD3 R10, PT, PT, RZ, -R11, RZ ;  /* 0x8000000bff0a7210 */ /* 0x001fca0007ffe0ff */
[----:B------:R-:W-:Y:S02]  /*3360*/  IMAD R31, R10, R21, RZ ;  /* 0x000000150a1f7224 */ /* 0x000fe400078e02ff */
[----:B------:R-:W-:-:S04]  /*3370*/  IMAD.MOV.U32 R10, RZ, RZ, RZ ;  /* 0x000000ffff0a7224 */ /* 0x000fc800078e00ff */
[----:B------:R-:W-:Y:S01]  /*3380*/  IMAD.HI.U32 R10, R11, R31, R10 ;  /* 0x0000001f0b0a7227 */ /* 0x000fe200078e000a */
[----:B------:R-:W-:Y:S02]  /*3390*/  IABS R31, R0 ;  /* 0x00000000001f7213 */ /* 0x000fe40000000000 */
[----:B------:R-:W-:-:S03]  /*33a0*/  IABS R11, R30 ;  /* 0x0000001e000b7213 */ /* 0x000fc60000000000 */
[----:B------:R-:W-:Y:S02]  /*33b0*/  IMAD.MOV R31, RZ, RZ, -R31 ;  /* 0x000000ffff1f7224 */ /* 0x000fe400078e0a1f */
[----:B------:R-:W-:-:S04]  /*33c0*/  IMAD.HI.U32 R10, R10, R11, RZ ;  /* 0x0000000b0a0a7227 */ /* 0x000fc800078e00ff */
[----:B------:R-:W-:-:S05]  /*33d0*/  IMAD R10, R10, R31, R11 ;  /* 0x0000001f0a0a7224 */ /* 0x000fca00078e020b */
[----:B------:R-:W-:-:S13]  /*33e0*/  ISETP.GT.U32.AND P0, PT, R21, R10, PT ;  /* 0x0000000a1500720c */ /* 0x000fda0003f04070 */
[----:B------:R-:W-:-:S04]  /*33f0*/  @!P0 IADD3 R10, PT, PT, R10, -R21, RZ ;  /* 0x800000150a0a8210 */ /* 0x000fc80007ffe0ff */
[----:B------:R-:W-:-:S13]  /*3400*/  ISETP.GT.U32.AND P0, PT, R21, R10, PT ;  /* 0x0000000a1500720c */ /* 0x000fda0003f04070 */
[----:B------:R-:W-:-:S04]  /*3410*/  @!P0 IMAD.IADD R10, R10, 0x1, -R21 ;  /* 0x000000010a0a8824 */ /* 0x000fc800078e0a15 */
[----:B------:R-:W-:-:S04]  /*3420*/  IMAD.MOV.U32 R21, RZ, RZ, R10 ;  /* 0x000000ffff157224 */ /* 0x000fc800078e000a */
[----:B------:R-:W-:Y:S01]  /*3430*/  @!P4 IMAD.MOV R21, RZ, RZ, -R21 ;  /* 0x000000ffff15c224 */ /* 0x000fe200078e0a15 */
[----:B------:R-:W-:-:S05]  /*3440*/  @!P5 LOP3.LUT R21, RZ, R0, RZ, 0x33, !PT ;  /* 0x00000000ff15d212 */ /* 0x000fca00078e33ff */
[----:B------:R-:W-:-:S05]  /*3450*/  IMAD.IADD R11, R8, 0x1, R21 ;  /* 0x00000001080b7824 */ /* 0x000fca00078e0215 */
[----:B------:R-:W-:-:S04]  /*3460*/  ISETP.GE.AND P0, PT, R11, R0, PT ;  /* 0x000000000b00720c */ /* 0x000fc80003f06270 */
[----:B------:R-:W-:-:S13]  /*3470*/  ISETP.LT.OR P0, PT, R11, RZ, P0 ;  /* 0x000000ff0b00720c */ /* 0x000fda0000701670 */
[----:B------:R-:W-:Y:S05]  /*3480*/  @P0 BRA `(.L_x_53) ;  /* 0x0000000000cc0947 */ /* 0x000fea0003800000 */
[----:B------:R-:W-:-:S04]  /*3490*/  IABS R30, R5 ;  /* 0x00000005001e7213 */ /* 0x000fc80000000000 */
[----:B------:R-:W0:Y:S08]  /*34a0*/  I2F.RP R31, R30 ;  /* 0x0000001e001f7306 */ /* 0x000e300000209400 */
[----:B0-----:R-:W0:Y:S02]  /*34b0*/  MUFU.RCP R31, R31 ;  /* 0x0000001f001f7308 */ /* 0x001e240000001000 */
[----:B0-----:R-:W-:-:S02]  /*34c0*/  IADD3 R10, PT, PT, R31, 0xffffffe, RZ ;  /* 0x0ffffffe1f0a7810 */ /* 0x001fc40007ffe0ff */
[----:B------:R-:W-:-:S04]  /*34d0*/  LOP3.LUT R31, RZ, R5, RZ, 0x33, !PT ;  /* 0x00000005ff1f7212 */ /* 0x000fc800078e33ff */
[----:B------:R0:W1:Y:S02]  /*34e0*/  F2I.FTZ.U32.TRUNC.NTZ R11, R10 ;  /* 0x0000000a000b7305 */ /* 0x000064000021f000 */
[----:B0-----:R-:W-:Y:S02]  /*34f0*/  IMAD.MOV.U32 R10, RZ, RZ, RZ ;  /* 0x000000ffff0a7224 */ /* 0x001fe400078e00ff */
[----:B-1----:R-:W-:-:S04]  /*3500*/  IMAD.MOV R33, RZ, RZ, -R11 ;  /* 0x000000ffff217224 */ /* 0x002fc800078e0a0b */
[----:B------:R-:W-:-:S04]  /*3510*/  IMAD R33, R33, R30, RZ ;  /* 0x0000001e21217224 */ /* 0x000fc800078e02ff */
[----:B------:R-:W-:Y:S01]  /*3520*/  IMAD.HI.U32 R33, R11, R33, R10 ;  /* 0x000000210b217227 */ /* 0x000fe200078e000a */
[-C--:B------:R-:W-:Y:S02]  /*3530*/  IABS R11, R5.reuse ;  /* 0x00000005000b7213 */ /* 0x080fe40000000000 */
        /* <DEDUP_REMOVED lines=11> */
[----:B------:R-:W-:-:S04]  /*35f0*/  IMAD.MOV.U32 R10, RZ, RZ, R11 ;  /* 0x000000ffff0a7224 */ /* 0x000fc800078e000b */
[----:B------:R-:W-:-:S05]  /*3600*/  @!P4 IMAD.MOV R10, RZ, RZ, -R10 ;  /* 0x000000ffff0ac224 */ /* 0x000fca00078e0a0a */
[----:B------:R-:W-:-:S05]  /*3610*/  SEL R10, R31, R10, !P0 ;  /* 0x0000000a1f0a7207 */ /* 0x000fca0004000000 */
[----:B------:R-:W-:-:S05]  /*3620*/  IMAD.IADD R32, R9, 0x1, R10 ;  /* 0x0000000109207824 */ /* 0x000fca00078e020a */
[----:B------:R-:W-:-:S13]  /*3630*/  ISETP.GE.AND P4, PT, R32, RZ, PT ;  /* 0x000000ff2000720c */ /* 0x000fda0003f86270 */
[----:B------:R-:W-:Y:S05]  /*3640*/  @!P4 BRA `(.L_x_53) ;  /* 0x00000000005cc947 */ /* 0x000fea0003800000 */
[----:B------:R-:W0:Y:S02]  /*3650*/  LDC.64 R10, c[0x0][0x3a0] ;  /* 0x0000e800ff0a7b82 */ /* 0x000e240000000a00 */
[----:B0-----:R-:W2:Y:S02]  /*3660*/  LDG.E R11, desc[UR36][R10.64+0x8] ;  /* 0x000008240a0b7981 */ /* 0x001ea4000c1e1900 */
[----:B--2---:R-:W-:-:S13]  /*3670*/  ISETP.GE.AND P4, PT, R32, R11, PT ;  /* 0x0000000b2000720c */ /* 0x004fda0003f86270 */
[----:B------:R-:W-:Y:S05]  /*3680*/  @P4 BRA `(.L_x_53) ;  /* 0x00000000004c4947 */ /* 0x000fea0003800000 */
[----:B------:R-:W0:Y:S01]  /*3690*/  LDC.64 R8, c[0x0][0x380] ;  /* 0x0000e000ff087b82 */ /* 0x000e220000000a00 */
[----:B------:R-:W-:Y:S01]  /*36a0*/  ISETP.GT.U32.AND P4, PT, R30, R33, PT ;  /* 0x000000211e00720c */ /* 0x000fe20003f84070 */
[----:B------:R-:W-:Y:S01]  /*36b0*/  IMAD.IADD R10, R21, 0x1, R12 ;  /* 0x00000001150a7824 */ /* 0x000fe200078e020c */
[----:B------:R-:W-:Y:S01]  /*36c0*/  IADD3 R30, PT, PT, R33, -R30, RZ ;  /* 0x8000001e211e7210 */ /* 0x000fe20007ffe0ff */
[----:B------:R-:W-:-:S03]  /*36d0*/  IMAD.IADD R7, R20, 0x1, R6 ;  /* 0x0000000114077824 */ /* 0x000fc600078e0206 */
[----:B------:R-:W-:Y:S01]  /*36e0*/  SEL R30, R30, R33, !P4 ;  /* 0x000000211e1e7207 */ /* 0x000fe20006000000 */
[----:B------:R-:W-:-:S04]  /*36f0*/  IMAD R7, R3, R10, R7 ;  /* 0x0000000a03077224 */ /* 0x000fc800078e0207 */
[----:B------:R-:W-:-:S05]  /*3700*/  @!P2 IMAD.MOV R30, RZ, RZ, -R30 ;  /* 0x000000ffff1ea224 */ /* 0x000fca00078e0a1e */
[----:B------:R-:W-:-:S04]  /*3710*/  SEL R31, R31, R30, !P0 ;  /* 0x0000001e1f1f7207 */ /* 0x000fc80004000000 */
[----:B------:R-:W-:Y:S01]  /*3720*/  IADD3 R7, PT, PT, R7, R2, -R31 ;  /* 0x0000000207077210 */ /* 0x000fe20007ffe81f */
[----:B0-----:R-:W-:-:S04]  /*3730*/  IMAD.WIDE R10, R4, 0x4, R8 ;  /* 0x00000004040a7825 */ /* 0x001fc800078e0208 */
[----:B------:R-:W-:Y:S02]  /*3740*/  IMAD.WIDE R30, R7, 0x4, R8 ;  /* 0x00000004071e7825 */ /* 0x000fe400078e0208 */
[----:B------:R-:W2:Y:S04]  /*3750*/  LDG.E R11, desc[UR36][R10.64] ;  /* 0x000000240a0b7981 */ /* 0x000ea8000c1e1900 */
[----:B------:R-:W2:Y:S01]  /*3760*/  LDG.E R30, desc[UR36][R30.64] ;  /* 0x000000241e1e7981 */ /* 0x000ea2000c1e1900 */
[----:B------:R-:W-:Y:S01]  /*3770*/  IMAD.MOV.U32 R9, RZ, RZ, RZ ;  /* 0x000000ffff097224 */ /* 0x000fe200078e00ff */
[----:B------:R-:W-:Y:S02]  /*3780*/  MOV R8, R12 ;  /* 0x0000000c00087202 */ /* 0x000fe40000000f00 */
[----:B--2---:R-:W-:-:S04]  /*3790*/  FSETP.GT.AND P0, PT, R30, R11, PT ;  /* 0x0000000b1e00720b */ /* 0x004fc80003f04000 */
[----:B------:R-:W-:Y:S01]  /*37a0*/  SEL R4, R7, R4, P0 ;  /* 0x0000000407047207 */ /* 0x000fe20000000000 */
[----:B------:R-:W-:-:S08]  /*37b0*/  IMAD.MOV.U32 R7, RZ, RZ, R6 ;  /* 0x000000ffff077224 */ /* 0x000fd000078e0006 */
.L_x_53:
[----:B------:R-:W-:Y:S05]  /*37c0*/  BSYNC.RECONVERGENT B1 ;  /* 0x0000000000017941 */ /* 0x000fea0003800200 */
.L_x_52:
[----:B------:R-:W-:Y:S01]  /*37d0*/  IMAD.IADD R10, R7, 0x1, R20 ;  /* 0x00000001070a7824 */ /* 0x000fe200078e0214 */
[----:B------:R-:W-:Y:S04]  /*37e0*/  BSSY.RECONVERGENT B1, `(.L_x_54) ;  /* 0x0000055000017945 */ /* 0x000fe80003800200 */
[----:B------:R-:W-:-:S04]  /*37f0*/  ISETP.GE.AND P0, PT, R10, R3, PT ;  /* 0x000000030a00720c */ /* 0x000fc80003f06270 */
[----:B------:R-:W-:-:S13]  /*3800*/  ISETP.LT.OR P0, PT, R10, RZ, P0 ;  /* 0x000000ff0a00720c */ /* 0x000fda0000701670 */
[----:B------:R-:W-:Y:S05]  /*3810*/  @P0 BRA `(.L_x_55) ;  /* 0x0000000400440947 */ /* 0x000fea0003800000 */
[----:B------:R-:W-:Y:S01]  /*3820*/  IABS R21, R0 ;  /* 0x0000000000157213 */ /* 0x000fe20000000000 */
[----:B------:R-:W-:Y:S01]  /*3830*/  @!P1 VIADD R15, R15, 0x1 ;  /* 0x000000010f0f9836 */ /* 0x000fe20000000000 */
[----:B------:R-:W-:Y:S02]  /*3840*/  ISETP.GE.U32.AND P0, PT, R16, R13, PT ;  /* 0x0000000d1000720c */ /* 0x000fe40003f06070 */
[----:B------:R-:W0:Y:S01]  /*3850*/  I2F.RP R30, R21 ;  /* 0x00000015001e7306 */ /* 0x000e220000209400 */
[----:B------:R-:W-:-:S04]  /*3860*/  LOP3.LUT R10, R2, R3, RZ, 0x3c, !PT ;  /* 0x00000003020a7212 */ /* 0x000fc800078e3cff */
[----:B------:R-:W-:-:S06]  /*3870*/  ISETP.GE.AND P2, PT, R10, RZ, PT ;  /* 0x000000ff0a00720c */ /* 0x000fcc0003f46270 */
[----:B------:R-:W-:Y:S01]  /*3880*/  @P0 IADD3 R15, PT, PT, R15, 0x1, RZ ;  /* 0x000000010f0f0810 */ /* 0x000fe20007ffe0ff */
[----:B0-----:R-:W0:Y:S06]  /*3890*/  MUFU.RCP R30, R30 ;  /* 0x0000001e001e7308 */ /* 0x001e2c0000001000 */
[----:B------:R-:W-:Y:S01]  /*38a0*/  @!P2 IMAD.MOV R15, RZ, RZ, -R15 ;  /* 0x000000ffff0fa224 */ /* 0x000fe200078e0a0f */
[----:B------:R-:W-:-:S04]  /*38b0*/  ISETP.NE.AND P2, PT, R0, RZ, PT ;  /* 0x000000ff0000720c */ /* 0x000fc80003f45270 */
[----:B------:R-:W-:Y:S02]  /*38c0*/  SEL R15, R17, R15, !P3 ;  /* 0x0000000f110f7207 */ /* 0x000fe40005800000 */
[----:B------:R-:W-:Y:S02]  /*38d0*/  IABS R17, R0 ;  /* 0x0000000000117213 */ /* 0x000fe40000000000 */
[----:B------:R-:W-:Y:S02]  /*38e0*/  IABS R16, R15 ;  /* 0x0000000f00107213 */ /* 0x000fe40000000000 */
[----:B------:R-:W-:Y:S01]  /*38f0*/  ISETP.GE.AND P1, PT, R15, RZ, PT ;  /* 0x000000ff0f00720c */ /* 0x000fe20003f26270 */
[----:B------:R-:W-:Y:S02]  /*3900*/  IMAD.MOV R17, RZ, RZ, -R17 ;  /* 0x000000ffff117224 */ /* 0x000fe400078e0a11 */
[----:B0-----:R-:W-:-:S06]  /*3910*/  VIADD R11, R30, 0xffffffe ;  /* 0x0ffffffe1e0b7836 */ /* 0x001fcc0000000000 */
[----:B------:R-:W0:Y:S02]  /*3920*/  F2I.FTZ.U32.TRUNC.NTZ R11, R11 ;  /* 0x0000000b000b7305 */ /* 0x000e24000021f000 */
[----:B0-----:R-:W-:-:S04]  /*3930*/  IMAD.MOV R10, RZ, RZ, -R11 ;  /* 0x000000ffff0a7224 */ /* 0x001fc800078e0a0b */
[----:B------:R-:W-:Y:S02]  /*3940*/  IMAD R13, R10, R21, RZ ;  /* 0x000000150a0d7224 */ /* 0x000fe400078e02ff */
[----:B------:R-:W-:-:S04]  /*3950*/  IMAD.MOV.U32 R10, RZ, RZ, RZ ;  /* 0x000000ffff0a7224 */ /* 0x000fc800078e00ff */
[----:B------:R-:W-:Y:S01]  /*3960*/  IMAD.HI.U32 R10, R11, R13, R10 ;  /* 0x0000000d0b0a7227 */ /* 0x000fe200078e000a */
[----:B------:R-:W-:-:S03]  /*3970*/  MOV R13, R16 ;  /* 0x00000010000d7202 */ /* 0x000fc60000000f00 */
[----:B------:R-:W-:Y:S02]  /*3980*/  IMAD.MOV.U32 R11, RZ, RZ, R17 ;  /* 0x000000ffff0b7224 */ /* 0x000fe400078e0011 */
        /* <DEDUP_REMOVED lines=33> */
[----:B------:R-:W-:-:S05]  /*3ba0*/  IMAD.MOV.U32 R14, RZ, RZ, R17 ;  /* 0x000000ffff0e7224 */ /* 0x000fca00078e0011 */
[----:B------:R-:W-:Y:S02]  /*3bb0*/  @!P2 IADD3 R14, PT, PT, -R14, RZ, RZ ;  /* 0x000000ff0e0ea210 */ /* 0x000fe40007ffe1ff */
[----:B------:R-:W-:-:S05]  /*3bc0*/  @!P0 LOP3.LUT R14, RZ, R5, RZ, 0x33, !PT ;  /* 0x00000005ff0e8212 */ /* 0x000fca00078e33ff */
        /* <DEDUP_REMOVED lines=10> */
[----:B------:R-:W-:Y:S02]  /*3c70*/  IMAD R7, R5, R14, R5 ;  /* 0x0000000e05077224 */ /* 0x000fe400078e0205 */
[----:B------:R-:W-:-:S05]  /*3c80*/  IMAD R10, R3, R10, R20 ;  /* 0x0000000a030a7224 */ /* 0x000fca00078e0214 */
[----:B------:R-:W-:Y:S01]  /*3c90*/  IADD3 R7, PT, PT, R10, R7, RZ ;  /* 0x000000070a077210 */ /* 0x000fe20007ffe0ff */
[----:B0-----:R-:W-:-:S04]  /*3ca0*/  IMAD.WIDE R10, R4, 0x4, R8 ;  /* 0x00000004040a7825 */ /* 0x001fc800078e0208 */
[----:B------:R-:W-:Y:S02]  /*3cb0*/  IMAD.WIDE R14, R7, 0x4, R8 ;  /* 0x00000004070e7825 */ /* 0x000fe400078e0208 */
[----:B------:R-:W2:Y:S04]  /*3cc0*/  LDG.E R11, desc[UR36][R10.64] ;  /* 0x000000240a0b7981 */ /* 0x000ea8000c1e1900 */
[----:B------:R-:W2:Y:S01]  /*3cd0*/  LDG.E R14, desc[UR36][R14.64] ;  /* 0x000000240e0e7981 */ /* 0x000ea2000c1e1900 */
[----:B------:R-:W-:Y:S02]  /*3ce0*/  IMAD.MOV.U32 R9, RZ, RZ, 0x1 ;  /* 0x00000001ff097424 */ /* 0x000fe400078e00ff */
[----:B------:R-:W-:Y:S01]  /*3cf0*/  IMAD.MOV.U32 R8, RZ, RZ, R12 ;  /* 0x000000ffff087224 */ /* 0x000fe200078e000c */
[----:B--2---:R-:W-:-:S04]  /*3d00*/  FSETP.GT.AND P0, PT, R14, R11, PT ;  /* 0x0000000b0e00720b */ /* 0x004fc80003f04000 */
[----:B------:R-:W-:Y:S01]  /*3d10*/  SEL R4, R7, R4, P0 ;  /* 0x0000000407047207 */ /* 0x000fe20000000000 */
[----:B------:R-:W-:-:S08]  /*3d20*/  IMAD.MOV.U32 R7, RZ, RZ, R6 ;  /* 0x000000ffff077224 */ /* 0x000fd000078e0006 */
.L_x_55:
[----:B------:R-:W-:Y:S05]  /*3d30*/  BSYNC.RECONVERGENT B1 ;  /* 0x0000000000017941 */ /* 0x000fea0003800200 */
.L_x_54:
[----:B------:R-:W-:-:S04]  /*3d40*/  IADD3 R12, PT, PT, R12, 0x1, RZ ;  /* 0x000000010c0c7810 */ /* 0x000fc80007ffe0ff */
[----:B------:R-:W-:-:S13]  /*3d50*/  ISETP.NE.AND P0, PT, R12, 0x2, PT ;  /* 0x000000020c00780c */ /* 0x000fda0003f05270 */
[----:B------:R-:W-:Y:S05]  /*3d60*/  @P0 BRA `(.L_x_56) ;  /* 0xffffffec00680947 */ /* 0x000fea000383ffff */
[----:B------:R-:W-:Y:S05]  /*3d70*/  BSYNC.RECONVERGENT B0 ;  /* 0x0000000000007941 */ /* 0x000fea0003800200 */
.L_x_49:
[----:B------:R-:W-:-:S05]  /*3d80*/  VIADD R6, R6, 0x1 ;  /* 0x0000000106067836 */ /* 0x000fca0000000000 */
[----:B------:R-:W-:-:S13]  /*3d90*/  ISETP.NE.AND P0, PT, R6, 0x2, PT ;  /* 0x000000020600780c */ /* 0x000fda0003f05270 */
[----:B------:R-:W-:Y:S05]  /*3da0*/  @P0 BRA `(.L_x_57) ;  /* 0xffffffec00500947 */ /* 0x000fea000383ffff */
.L_x_38:
[----:B------:R-:W-:Y:S05]  /*3db0*/  BSYNC.RECONVERGENT B2 ;  /* 0x0000000000027941 */ /* 0x000fea0003800200 */
.L_x_36:
[----:B------:R-:W2:Y:S02]  /*3dc0*/  LD.E R3, desc[UR36][R18.64] ;  /* 0x0000002412037980 */ /* 0x000ea4000c101900 */
[----:B--2---:R-:W-:-:S13]  /*3dd0*/  ISETP.NE.AND P0, PT, R3, R4, PT ;  /* 0x000000040300720c */ /* 0x004fda0003f05270 */
[----:B------:R-:W-:Y:S05]  /*3de0*/  @!P0 BRA `(.L_x_58) ;  /* 0x0000000000208947 */ /* 0x000fea0003800000 */
[----:B------:R-:W-:-:S07]  /*3df0*/  IMAD.MOV.U32 R3, RZ, RZ, RZ ;  /* 0x000000ffff037224 */ /* 0x000fce00078e00ff */
.L_x_59:
[----:B------:R-:W-:-:S05]  /*3e00*/  VIADD R3, R3, 0x1 ;  /* 0x0000000103037836 */ /* 0x000fca0000000000 */
[----:B------:R-:W-:-:S13]  /*3e10*/  ISETP.NE.AND P0, PT, R3, R29, PT ;  /* 0x0000001d0300720c */ /* 0x000fda0003f05270 */
[----:B------:R-:W-:Y:S05]  /*3e20*/  @!P0 BRA `(.L_x_32) ;  /* 0x0000000000d08947 */ /* 0x000fea0003800000 */
[----:B------:R-:W-:-:S06]  /*3e30*/  IMAD.WIDE.U32 R6, R3, 0x4, R18 ;  /* 0x0000000403067825 */ /* 0x000fcc00078e0012 */
[----:B------:R-:W2:Y:S02]  /*3e40*/  LD.E R7, desc[UR36][R6.64] ;  /* 0x0000002406077980 */ /* 0x000ea4000c101900 */
[----:B--2---:R-:W-:-:S13]  /*3e50*/  ISETP.NE.AND P0, PT, R7, R4, PT ;  /* 0x000000040700720c */ /* 0x004fda0003f05270 */
[----:B------:R-:W-:Y:S05]  /*3e60*/  @P0 BRA `(.L_x_59) ;  /* 0xfffffffc00e40947 */ /* 0x000fea000383ffff */
.L_x_58:
[----:B------:R-:W-:Y:S01]  /*3e70*/  IADD3 R31, PT, PT, R26, R29, RZ ;  /* 0x0000001d1a1f7210 */ /* 0x000fe20007ffe0ff */
[----:B------:R-:W-:Y:S03]  /*3e80*/  BSSY.RECONVERGENT B0, `(.L_x_60) ;  /* 0x000002b000007945 */ /* 0x000fe60003800200 */
        /* <DEDUP_REMOVED lines=11> */
.L_x_62:
        /* <DEDUP_REMOVED lines=9> */
.L_x_65:
        /* <DEDUP_REMOVED lines=13> */
.L_x_64:
[----:B------:R-:W-:Y:S05]  /*40a0*/  BSYNC.RECONVERGENT B0 ;  /* 0x0000000000007941 */ /* 0x000fea0003800200 */
.L_x_63:
[----:B-1----:R-:W-:Y:S01]  /*40b0*/  IMAD.MOV.U32 R4, RZ, RZ, R18 ;  /* 0x000000ffff047224 */ /* 0x002fe200078e0012 */
[----:B------:R-:W-:Y:S01]  /*40c0*/  MOV R5, R19 ;  /* 0x0000001300057202 */ /* 0x000fe20000000f00 */
[----:B------:R-:W-:Y:S06]  /*40d0*/  BMOV.32.CLEAR RZ, B0 ;  /* 0x0000000000ff7355 */ /* 0x000fec0000100000 */
[----:B------:R-:W-:-:S07]  /*40e0*/  LEPC R20, `(.L_x_66) ;  /* 0x000000001014794e */ /* 0x000fce0000000000 */
[----:B0-----:R-:W-:Y:S05]  /*40f0*/  CALL.ABS.NOINC R6 ;  /* 0x0000000006007343 */ /* 0x001fea0003c00000 */
.L_x_66:
[----:B------:R-:W-:Y:S02]  /*4100*/  IMAD.MOV.U32 R18, RZ, RZ, R16 ;  /* 0x000000ffff127224 */ /* 0x000fe400078e0010 */
[----:B------:R-:W-:-:S07]  /*4110*/  IMAD.MOV.U32 R19, RZ, RZ, R17 ;  /* 0x000000ffff137224 */ /* 0x000fce00078e0011 */
.L_x_61:
[----:B------:R0:W-:Y:S05]  /*4120*/  BMOV.32 B0, R30 ;  /* 0x0000001e00007356 */ /* 0x0001ea0000000000 */
[----:B------:R-:W-:Y:S05]  /*4130*/  BSYNC.RECONVERGENT B0 ;  /* 0x0000000000007941 */ /* 0x000fea0003800200 */
.L_x_60:
[----:B------:R-:W-:-:S04]  /*4140*/  IMAD.WIDE R4, R31, 0x4, R18 ;  /* 0x000000041f047825 */ /* 0x000fc800078e0212 */
[----:B------:R-:W-:Y:S01]  /*4150*/  VIADD R26, R26, 0x1 ;  /* 0x000000011a1a7836 */ /* 0x000fe20000000000 */
[----:B------:R1:W-:Y:S06]  /*4160*/  ST.E desc[UR36][R4.64], R2 ;  /* 0x0000000204007985 */ /* 0x0003ec000c101924 */
.L_x_32:
[----:B------:R-:W-:Y:S05]  /*4170*/  BSYNC.RECONVERGENT B10 ;  /* 0x00000000000a7941 */ /* 0x000fea0003800200 */
.L_x_30:
[----:B------:R-:W-:-:S04]  /*4180*/  IADD3 R22, PT, PT, R22, 0x1, RZ ;  /* 0x0000000116167810 */ /* 0x000fc80007ffe0ff */
[----:B------:R-:W-:-:S13]  /*4190*/  ISETP.NE.AND P0, PT, R22, 0x2, PT ;  /* 0x000000021600780c */ /* 0x000fda0003f05270 */
[----:B------:R-:W-:Y:S05]  /*41a0*/  @P0 BRA `(.L_x_67) ;  /* 0xffffffd000e00947 */ /* 0x000fea000383ffff */
.L_x_8:
[----:B------:R-:W-:Y:S05]  /*41b0*/  BSYNC.RECONVERGENT B9 ;  /* 0x0000000000097941 */ /* 0x000fea0003800200 */
.L_x_6:
[----:B------:R-:W-:-:S05]  /*41c0*/  VIADD R23, R23, 0x1 ;  /* 0x0000000117177836 */ /* 0x000fca0000000000 */
[----:B------:R-:W-:-:S13]  /*41d0*/  ISETP.NE.AND P0, PT, R23, 0x2, PT ;  /* 0x000000021700780c */ /* 0x000fda0003f05270 */
[----:B------:R-:W-:Y:S05]  /*41e0*/  @P0 BRA `(.L_x_68) ;  /* 0xffffffc000080947 */ /* 0x000fea000383ffff */
[----:B------:R-:W-:Y:S05]  /*41f0*/  BSYNC.RECONVERGENT B8 ;  /* 0x0000000000087941 */ /* 0x000fea0003800200 */
.L_x_5:
[----:B------:R-:W-:-:S05]  /*4200*/  VIADD R25, R25, 0x1 ;  /* 0x0000000119197836 */ /* 0x000fca0000000000 */
[----:B------:R-:W-:-:S13]  /*4210*/  ISETP.NE.AND P0, PT, R25, 0x2, PT ;  /* 0x000000021900780c */ /* 0x000fda0003f05270 */
[----:B------:R-:W-:Y:S05]  /*4220*/  @P0 BRA `(.L_x_69) ;  /* 0xffffffbc00ec0947 */ /* 0x000fea000383ffff */
[----:B------:R-:W-:Y:S05]  /*4230*/  BSYNC.RECONVERGENT B7 ;  /* 0x0000000000077941 */ /* 0x000fea0003800200 */
.L_x_4:
[----:B------:R-:W-:-:S05]  /*4240*/  VIADD R27, R27, 0x1 ;  /* 0x000000011b1b7836 */ /* 0x000fca0000000000 */
[----:B------:R-:W-:-:S13]  /*4250*/  ISETP.NE.AND P0, PT, R27, R29, PT ;  /* 0x0000001d1b00720c */ /* 0x000fda0003f05270 */
[----:B------:R-:W-:Y:S05]  /*4260*/  @P0 BRA `(.L_x_70) ;  /* 0xffffffbc00d40947 */ /* 0x000fea000383ffff */
.L_x_3:
[----:B------:R-:W-:Y:S05]  /*4270*/  BSYNC.RECONVERGENT B6 ;  /* 0x0000000000067941 */ /* 0x000fea0003800200 */
.L_x_2:
[C---:B------:R-:W-:Y:S02]  /*4280*/  ISETP.GT.AND P0, PT, R26.reuse, RZ, PT ;  /* 0x000000ff1a00720c */ /* 0x040fe40003f04270 */
[----:B------:R-:W-:-:S11]  /*4290*/  IADD3 R29, PT, PT, R26, R29, RZ ;  /* 0x0000001d1a1d7210 */ /* 0x000fd60007ffe0ff */
[----:B------:R-:W-:Y:S05]  /*42a0*/  @P0 BRA `(.L_x_71) ;  /* 0xffffffbc00b00947 */ /* 0x000fea000383ffff */
[----:B------:R-:W-:Y:S05]  /*42b0*/  BSYNC.RECONVERGENT B11 ;  /* 0x00000000000b7941 */ /* 0x000fea0003800200 */
.L_x_1:
[----:B------:R-:W-:Y:S01]  /*42c0*/  ISETP.GE.AND P0, PT, R29, 0x1, PT ;  /* 0x000000011d00780c */ /* 0x000fe20003f06270 */
[----:B------:R-:W-:-:S12]  /*42d0*/  BSSY.RECONVERGENT B0, `(.L_x_72) ;  /* 0x000002f000007945 */ /* 0x000fd80003800200 */
[----:B------:R-:W-:Y:S05]  /*42e0*/  @!P0 BRA `(.L_x_73) ;  /* 0x0000000000b48947 */ /* 0x000fea0003800000 */
[C---:B------:R-:W-:Y:S01]  /*42f0*/  ISETP.GE.U32.AND P0, PT, R29.reuse, 0x4, PT ;  /* 0x000000041d00780c */ /* 0x040fe20003f06070 */
[----:B------:R-:W-:Y:S01]  /*4300*/  BSSY.RECONVERGENT B1, `(.L_x_74) ;  /* 0x000001d000017945 */ /* 0x000fe20003800200 */
[----:B------:R-:W-:Y:S01]  /*4310*/  LOP3.LUT R14, R29, 0x3, RZ, 0xc0, !PT ;  /* 0x000000031d0e7812 */ /* 0x000fe200078ec0ff */
[----:B------:R-:W-:-:S03]  /*4320*/  IMAD.MOV.U32 R15, RZ, RZ, RZ ;  /* 0x000000ffff0f7224 */ /* 0x000fc600078e00ff */
[----:B------:R-:W-:-:S07]  /*4330*/  ISETP.NE.AND P1, PT, R14, RZ, PT ;  /* 0x000000ff0e00720c */ /* 0x000fce0003f25270 */
[----:B------:R-:W-:Y:S06]  /*4340*/  @!P0 BRA `(.L_x_75) ;  /* 0x0000000000608947 */ /* 0x000fec0003800000 */
[----:B------:R-:W2:Y:S01]  /*4350*/  LDC.64 R12, c[0x0][0x388] ;  /* 0x0000e200ff0c7b82 */ /* 0x000ea20000000a00 */
[----:B-1---5:R-:W-:Y:S02]  /*4360*/  IADD3 R2, P0, PT, R18, 0x8, RZ ;  /* 0x0000000812027810 */ /* 0x022fe40007f1e0ff */
[----:B------:R-:W-:-:S03]  /*4370*/  LOP3.LUT R15, R29, 0x7ffffffc, RZ, 0xc0, !PT ;  /* 0x7ffffffc1d0f7812 */ /* 0x000fc600078ec0ff */
[----:B0-----:R-:W-:Y:S02]  /*4380*/  IMAD.X R3, RZ, RZ, R19, P0 ;  /* 0x000000ffff037224 */ /* 0x001fe400000e0613 */
[----:B------:R-:W-:-:S07]  /*4390*/  IMAD.MOV R0, RZ, RZ, -R15 ;  /* 0x000000ffff007224 */ /* 0x000fce00078e0a0f */
.L_x_76:
[----:B------:R-:W-:Y:S01]  /*43a0*/  MOV R10, R2 ;  /* 0x00000002000a7202 */ /* 0x000fe20000000f00 */
[----:B------:R-:W-:-:S05]  /*43b0*/  IMAD.MOV.U32 R11, RZ, RZ, R3 ;  /* 0x000000ffff0b7224 */ /* 0x000fca00078e0003 */
[----:B------:R-:W2:Y:S02]  /*43c0*/  LD.E R3, desc[UR36][R10.64+-0x8] ;  /* 0xfffff8240a037980 */ /* 0x000ea4000c101900 */
[----:B--2---:R-:W-:-:S05]  /*43d0*/  IMAD.WIDE R2, R3, 0x4, R12 ;  /* 0x0000000403027825 */ /* 0x004fca00078e020c */
[----:B------:R0:W-:Y:S04]  /*43e0*/  STG.E desc[UR36][R2.64], R28 ;  /* 0x0000001c02007986 */ /* 0x0001e8000c101924 */
[----:B---3--:R-:W2:Y:S02]  /*43f0*/  LD.E R5, desc[UR36][R10.64+-0x4] ;  /* 0xfffffc240a057980 */ /* 0x008ea4000c101900 */
[----:B--2---:R-:W-:-:S05]  /*4400*/  IMAD.WIDE R4, R5, 0x4, R12 ;  /* 0x0000000405047825 */ /* 0x004fca00078e020c */
[----:B------:R3:W-:Y:S04]  /*4410*/  STG.E desc[UR36][R4.64], R28 ;  /* 0x0000001c04007986 */ /* 0x0007e8000c101924 */
[----:B------:R-:W2:Y:S02]  /*4420*/  LD.E R7, desc[UR36][R10.64] ;  /* 0x000000240a077980 */ /* 0x000ea4000c101900 */
[----:B--2---:R-:W-:-:S05]  /*4430*/  IMAD.WIDE R6, R7, 0x4, R12 ;  /* 0x0000000407067825 */ /* 0x004fca00078e020c */
[----:B------:R3:W-:Y:S04]  /*4440*/  STG.E desc[UR36][R6.64], R28 ;  /* 0x0000001c06007986 */ /* 0x0007e8000c101924 */
[----:B------:R-:W2:Y:S01]  /*4450*/  LD.E R9, desc[UR36][R10.64+0x4] ;  /* 0x000004240a097980 */ /* 0x000ea2000c101900 */
[----:B------:R-:W-:Y:S01]  /*4460*/  VIADD R0, R0, 0x4 ;  /* 0x0000000400007836 */ /* 0x000fe20000000000 */
[----:B0-----:R-:W-:-:S04]  /*4470*/  IADD3 R2, P2, PT, R10, 0x10, RZ ;  /* 0x000000100a027810 */ /* 0x001fc80007f5e0ff */
[----:B------:R-:W-:Y:S01]  /*4480*/  ISETP.NE.AND P0, PT, R0, RZ, PT ;  /* 0x000000ff0000720c */ /* 0x000fe20003f05270 */
[----:B------:R-:W-:Y:S02]  /*4490*/  IMAD.X R3, RZ, RZ, R11, P2 ;  /* 0x000000ffff037224 */ /* 0x000fe400010e060b */
[----:B--2---:R-:W-:-:S05]  /*44a0*/  IMAD.WIDE R8, R9, 0x4, R12 ;  /* 0x0000000409087825 */ /* 0x004fca00078e020c */
[----:B------:R3:W-:Y:S05]  /*44b0*/  STG.E desc[UR36][R8.64], R28 ;  /* 0x0000001c08007986 */ /* 0x0007ea000c101924 */
[----:B------:R-:W-:Y:S05]  /*44c0*/  @P0 BRA `(.L_x_76) ;  /* 0xfffffffc00b40947 */ /* 0x000fea000383ffff */
.L_x_75:
[----:B------:R-:W-:Y:S05]  /*44d0*/  BSYNC.RECONVERGENT B1 ;  /* 0x0000000000017941 */ /* 0x000fea0003800200 */
.L_x_74:
[----:B------:R-:W-:Y:S05]  /*44e0*/  @!P1 BRA `(.L_x_73) ;  /* 0x0000000000349947 */ /* 0x000fea0003800000 */
[----:B---3--:R-:W2:Y:S01]  /*44f0*/  LDC.64 R6, c[0x0][0x388] ;  /* 0x0000e200ff067b82 */ /* 0x008ea20000000a00 */
[----:B01---5:R-:W-:-:S04]  /*4500*/  IMAD.WIDE.U32 R2, R15, 0x4, R18 ;  /* 0x000000040f027825 */ /* 0x023fc800078e0012 */
[----:B------:R-:W-:Y:S01]  /*4510*/  IMAD.MOV.U32 R5, RZ, RZ, R3 ;  /* 0x000000ffff057224 */ /* 0x000fe200078e0003 */
[----:B------:R-:W-:Y:S01]  /*4520*/  MOV R4, R2 ;  /* 0x0000000200047202 */ /* 0x000fe20000000f00 */
[----:B------:R-:W-:-:S07]  /*4530*/  IMAD.MOV R0, RZ, RZ, -R14 ;  /* 0x000000ffff007224 */ /* 0x000fce00078e0a0e */
.L_x_77:
[----:B----4-:R0:W2:Y:S01]  /*4540*/  LD.E R3, desc[UR36][R4.64] ;  /* 0x0000002404037980 */ /* 0x0100a2000c101900 */
[----:B------:R-:W-:-:S05]  /*4550*/  VIADD R0, R0, 0x1 ;  /* 0x0000000100007836 */ /* 0x000fca0000000000 */
[----:B------:R-:W-:Y:S02]  /*4560*/  ISETP.NE.AND P0, PT, R0, RZ, PT ;  /* 0x000000ff0000720c */ /* 0x000fe40003f05270 */
[----:B0-----:R-:W-:-:S04]  /*4570*/  IADD3 R4, P1, PT, R4, 0x4, RZ ;  /* 0x0000000404047810 */ /* 0x001fc80007f3e0ff */
[----:B------:R-:W-:Y:S01]  /*4580*/  IADD3.X R5, PT, PT, RZ, R5, RZ, P1, !PT ;  /* 0x00000005ff057210 */ /* 0x000fe20000ffe4ff */
[----:B--2---:R-:W-:-:S05]  /*4590*/  IMAD.WIDE R2, R3, 0x4, R6 ;  /* 0x0000000403027825 */ /* 0x004fca00078e0206 */
[----:B------:R4:W-:Y:S01]  /*45a0*/  STG.E desc[UR36][R2.64], R28 ;  /* 0x0000001c02007986 */ /* 0x0009e2000c101924 */
[----:B------:R-:W-:Y:S05]  /*45b0*/  @P0 BRA `(.L_x_77) ;  /* 0xfffffffc00e00947 */ /* 0x000fea000383ffff */
.L_x_73:
[----:B------:R-:W-:Y:S05]  /*45c0*/  BSYNC.RECONVERGENT B0 ;  /* 0x0000000000007941 */ /* 0x000fea0003800200 */
.L_x_72:
[----:B------:R-:W-:Y:S01]  /*45d0*/  MOV R0, 0x8 ;  /* 0x0000000800007802 */ /* 0x000fe20000000f00 */
[----:B-1-3--:R-:W-:Y:S02]  /*45e0*/  IMAD.MOV.U32 R4, RZ, RZ, R18 ;  /* 0x000000ffff047224 */ /* 0x00afe400078e0012 */
[----:B------:R-:W-:Y:S01]  /*45f0*/  IMAD.MOV.U32 R5, RZ, RZ, R19 ;  /* 0x000000ffff057224 */ /* 0x000fe200078e0013 */
[----:B0---45:R0:W1:Y:S06]  /*4600*/  LDC.64 R2, c[0x4][R0] ;  /* 0x0100000000027b82 */ /* 0x03106c0000000a00 */
[----:B------:R-:W-:-:S07]  /*4610*/  LEPC R20, `(.L_x_78) ;  /* 0x000000001014794e */ /* 0x000fce0000000000 */
[----:B01----:R-:W-:Y:S05]  /*4620*/  CALL.ABS.NOINC R2 ;  /* 0x0000000002007343 */ /* 0x003fea0003c00000 */
.L_x_78:
[----:B------:R-:W-:Y:S05]  /*4630*/  EXIT ;  /* 0x000000000000794d */ /* 0x000fea0003800000 */
.L_x_79:
[----:B------:R-:W-:-:S00]  /*4640*/  BRA `(.L_x_79) ;  /* 0xfffffffc00fc7947 */ /* 0x000fc0000383ffff */
[----:B------:R-:W-:-:S00]  /*4650*/  NOP ;  /* 0x0000000000007918 */ /* 0x000fc00000000000 */
        /* <DEDUP_REMOVED lines=10> */
.L_x_80:


//--------------------- .nv.shared.reserved.0     --------------------------
	.section	.nv.shared.reserved.0,"aw",@nobits
	.weak		__nv_reservedSMEM_offset_0_alias
	.size		__nv_reservedSMEM_offset_0_alias, 0, 64
	.other		__nv_reservedSMEM_offset_0_alias,@"STO_CUDA_RESERVED_SHARED STV_DEFAULT"
__nv_reservedSMEM_offset_0_alias:
	.zero		0
	.zero		64


//--------------------- .nv.constant0._Z15watershedKernelPKfPiPKiiiS3_ --------------------------
	.section	.nv.constant0._Z15watershedKernelPKfPiPKiiiS3_,"a",@progbits
	.sectionflags	@""
	.align	4
.nv.constant0._Z15watershedKernelPKfPiPKiiiS3_:
	.zero		936


//--------------------- SYMBOLS --------------------------

	.type		.nv.reservedSmem.offset0,@object
	.size		.nv.reservedSmem.offset0,0x4
	.type		malloc,@function
	.type		free,@function
